//
// Generated by NVIDIA NVVM Compiler
//
// Compiler Build ID: CL-36424714
// Cuda compilation tools, release 13.0, V13.0.88
// Based on NVVM 20.0.0
//

.version 9.0
.target sm_100
.address_size 64

	// .globl	_Z18gpu_sin_float_sinfPfm
.func  (.param .align 16 .b8 func_retval0[16]) __internal_trig_reduction_slowpathd
(
	.param .b64 __internal_trig_reduction_slowpathd_param_0
)
;
.const .align 4 .b8 d_sin_table_f[1440];
.const .align 8 .b8 d_sin_table_d[2880];
.global .align 4 .b8 __cudart_i2opi_f[24] = {65, 144, 67, 60, 153, 149, 98, 219, 192, 221, 52, 245, 209, 87, 39, 252, 41, 21, 68, 78, 110, 131, 249, 162};
.global .align 8 .b8 __cudart_i2opi_d[144] = {8, 93, 141, 31, 177, 95, 251, 107, 234, 146, 82, 138, 247, 57, 7, 61, 123, 241, 229, 235, 199, 186, 39, 117, 45, 234, 95, 158, 102, 63, 70, 79, 183, 9, 203, 39, 207, 126, 54, 109, 31, 109, 10, 90, 139, 17, 47, 239, 15, 152, 5, 222, 255, 151, 248, 31, 59, 40, 249, 189, 139, 95, 132, 156, 244, 57, 83, 131, 57, 214, 145, 57, 65, 126, 95, 180, 38, 112, 156, 233, 132, 68, 187, 46, 245, 53, 130, 232, 62, 167, 41, 177, 28, 235, 29, 254, 28, 146, 209, 9, 234, 46, 73, 6, 224, 210, 77, 66, 58, 110, 36, 183, 97, 197, 187, 222, 171, 99, 81, 254, 65, 144, 67, 60, 153, 149, 98, 219, 192, 221, 52, 245, 209, 87, 39, 252, 41, 21, 68, 78, 110, 131, 249, 162};
.global .align 16 .b8 __cudart_sin_cos_coeffs[128] = {70, 210, 176, 44, 241, 229, 90, 190, 146, 227, 172, 105, 227, 29, 199, 62, 161, 98, 219, 25, 160, 1, 42, 191, 24, 8, 17, 17, 17, 17, 129, 63, 84, 85, 85, 85, 85, 85, 197, 191, 0, 0, 0, 0, 0, 0, 0, 0, 0, 0, 0, 0, 0, 0, 0, 0, 100, 129, 253, 32, 131, 255, 168, 189, 40, 133, 239, 193, 167, 238, 33, 62, 217, 230, 6, 142, 79, 126, 146, 190, 233, 188, 221, 25, 160, 1, 250, 62, 71, 93, 193, 22, 108, 193, 86, 191, 81, 85, 85, 85, 85, 85, 165, 63, 0, 0, 0, 0, 0, 0, 224, 191, 0, 0, 0, 0, 0, 0, 240, 63};

.visible .entry _Z18gpu_sin_float_sinfPfm(
	.param .u64 .ptr .align 1 _Z18gpu_sin_float_sinfPfm_param_0,
	.param .u64 _Z18gpu_sin_float_sinfPfm_param_1
)
{
	.local .align 4 .b8 	__local_depot0[28];
	.reg .b64 	%SP;
	.reg .b64 	%SPL;
	.reg .pred 	%p<9>;
	.reg .b32 	%r<39>;
	.reg .b32 	%f<29>;
	.reg .b64 	%rd<33>;
	.reg .b64 	%fd<3>;

	mov.u64 	%SPL, __local_depot0;
	ld.param.u64 	%rd10, [_Z18gpu_sin_float_sinfPfm_param_0];
	ld.param.u64 	%rd11, [_Z18gpu_sin_float_sinfPfm_param_1];
	add.u64 	%rd1, %SPL, 0;
	mov.u32 	%r15, %ctaid.x;
	mov.u32 	%r16, %ntid.x;
	mul.wide.u32 	%rd13, %r15, %r16;
	mov.u32 	%r17, %tid.x;
	cvt.u64.u32 	%rd14, %r17;
	add.s64 	%rd2, %rd13, %rd14;
	setp.ge.u64 	%p1, %rd2, %rd11;
	@%p1 bra 	$L__BB0_10;
	mul.hi.u64 	%rd15, %rd2, 3279421168659475843;
	shr.u64 	%rd16, %rd15, 6;
	mul.lo.s64 	%rd17, %rd16, 360;
	sub.s64 	%rd18, %rd2, %rd17;
	cvt.rn.f32.u64 	%f7, %rd18;
	mul.f32 	%f1, %f7, 0f3C8EFA35;
	mul.f32 	%f8, %f1, 0f3F22F983;
	cvt.rni.s32.f32 	%r38, %f8;
	cvt.rn.f32.s32 	%f9, %r38;
	fma.rn.f32 	%f10, %f9, 0fBFC90FDA, %f1;
	fma.rn.f32 	%f11, %f9, 0fB3A22168, %f10;
	fma.rn.f32 	%f28, %f9, 0fA7C234C5, %f11;
	abs.f32 	%f3, %f1;
	setp.ltu.f32 	%p2, %f3, 0f47CE4780;
	@%p2 bra 	$L__BB0_9;
	setp.neu.f32 	%p3, %f3, 0f7F800000;
	@%p3 bra 	$L__BB0_4;
	mov.f32 	%f14, 0f00000000;
	mul.rn.f32 	%f28, %f1, %f14;
	mov.b32 	%r38, 0;
	bra.uni 	$L__BB0_9;
$L__BB0_4:
	mov.b32 	%r2, %f1;
	shl.b32 	%r19, %r2, 8;
	or.b32  	%r3, %r19, -2147483648;
	mov.b64 	%rd32, 0;
	mov.b32 	%r35, 0;
	mov.u64 	%rd30, __cudart_i2opi_f;
	mov.u64 	%rd31, %rd1;
$L__BB0_5:
	.pragma "nounroll";
	ld.global.nc.u32 	%r20, [%rd30];
	mad.wide.u32 	%rd21, %r20, %r3, %rd32;
	shr.u64 	%rd32, %rd21, 32;
	st.local.u32 	[%rd31], %rd21;
	add.s32 	%r35, %r35, 1;
	add.s64 	%rd31, %rd31, 4;
	add.s64 	%rd30, %rd30, 4;
	setp.ne.s32 	%p4, %r35, 6;
	@%p4 bra 	$L__BB0_5;
	shr.u32 	%r21, %r2, 23;
	st.local.u32 	[%rd1+24], %rd32;
	and.b32  	%r6, %r21, 31;
	add.s32 	%r22, %r21, -128;
	shr.u32 	%r23, %r22, 5;
	mul.wide.u32 	%rd22, %r23, 4;
	sub.s64 	%rd9, %rd1, %rd22;
	ld.local.u32 	%r36, [%rd9+24];
	ld.local.u32 	%r37, [%rd9+20];
	setp.eq.s32 	%p5, %r6, 0;
	@%p5 bra 	$L__BB0_8;
	shf.l.wrap.b32 	%r36, %r37, %r36, %r6;
	ld.local.u32 	%r24, [%rd9+16];
	shf.l.wrap.b32 	%r37, %r24, %r37, %r6;
$L__BB0_8:
	shr.u32 	%r25, %r36, 30;
	shf.l.wrap.b32 	%r26, %r37, %r36, 2;
	shl.b32 	%r27, %r37, 2;
	shr.u32 	%r28, %r26, 31;
	add.s32 	%r38, %r28, %r25;
	shr.s32 	%r29, %r26, 31;
	xor.b32  	%r30, %r29, %r26;
	xor.b32  	%r31, %r29, %r27;
	cvt.u64.u32 	%rd23, %r30;
	shl.b64 	%rd24, %rd23, 32;
	cvt.u64.u32 	%rd25, %r31;
	or.b64  	%rd26, %rd24, %rd25;
	cvt.rn.f64.s64 	%fd1, %rd26;
	mul.f64 	%fd2, %fd1, 0d3BF921FB54442D19;
	cvt.rn.f32.f64 	%f12, %fd2;
	neg.f32 	%f13, %f12;
	setp.lt.s32 	%p6, %r26, 0;
	selp.f32 	%f28, %f13, %f12, %p6;
$L__BB0_9:
	mul.rn.f32 	%f15, %f28, %f28;
	and.b32  	%r33, %r38, 1;
	setp.eq.b32 	%p7, %r33, 1;
	selp.f32 	%f16, 0f3F800000, %f28, %p7;
	fma.rn.f32 	%f17, %f15, %f16, 0f00000000;
	fma.rn.f32 	%f18, %f15, 0f37CBAC00, 0fBAB607ED;
	selp.f32 	%f19, %f18, 0fB94D4153, %p7;
	selp.f32 	%f20, 0f3D2AAABB, 0f3C0885E4, %p7;
	fma.rn.f32 	%f21, %f19, %f15, %f20;
	selp.f32 	%f22, 0fBEFFFFFF, 0fBE2AAAA8, %p7;
	fma.rn.f32 	%f23, %f21, %f15, %f22;
	fma.rn.f32 	%f24, %f23, %f17, %f16;
	and.b32  	%r34, %r38, 2;
	setp.eq.s32 	%p8, %r34, 0;
	mov.f32 	%f25, 0f00000000;
	sub.f32 	%f26, %f25, %f24;
	selp.f32 	%f27, %f24, %f26, %p8;
	cvta.to.global.u64 	%rd27, %rd10;
	shl.b64 	%rd28, %rd2, 2;
	add.s64 	%rd29, %rd27, %rd28;
	st.global.f32 	[%rd29], %f27;
$L__BB0_10:
	ret;

}
	// .globl	_Z18gpu_sin_float_fastPfm
.visible .entry _Z18gpu_sin_float_fastPfm(
	.param .u64 .ptr .align 1 _Z18gpu_sin_float_fastPfm_param_0,
	.param .u64 _Z18gpu_sin_float_fastPfm_param_1
)
{
	.reg .pred 	%p<2>;
	.reg .b32 	%r<4>;
	.reg .b32 	%f<4>;
	.reg .b64 	%rd<13>;

	ld.param.u64 	%rd2, [_Z18gpu_sin_float_fastPfm_param_0];
	ld.param.u64 	%rd3, [_Z18gpu_sin_float_fastPfm_param_1];
	mov.u32 	%r1, %ctaid.x;
	mov.u32 	%r2, %ntid.x;
	mul.wide.u32 	%rd4, %r1, %r2;
	mov.u32 	%r3, %tid.x;
	cvt.u64.u32 	%rd5, %r3;
	add.s64 	%rd1, %rd4, %rd5;
	setp.ge.u64 	%p1, %rd1, %rd3;
	@%p1 bra 	$L__BB1_2;
	cvta.to.global.u64 	%rd6, %rd2;
	mul.hi.u64 	%rd7, %rd1, 3279421168659475843;
	shr.u64 	%rd8, %rd7, 6;
	mul.lo.s64 	%rd9, %rd8, 360;
	sub.s64 	%rd10, %rd1, %rd9;
	cvt.rn.f32.u64 	%f1, %rd10;
	mul.f32 	%f2, %f1, 0f3C8EFA35;
	sin.approx.f32 	%f3, %f2;
	shl.b64 	%rd11, %rd1, 2;
	add.s64 	%rd12, %rd6, %rd11;
	st.global.f32 	[%rd12], %f3;
$L__BB1_2:
	ret;

}
	// .globl	_Z14gpu_sin_doublePdm
.visible .entry _Z14gpu_sin_doublePdm(
	.param .u64 .ptr .align 1 _Z14gpu_sin_doublePdm_param_0,
	.param .u64 _Z14gpu_sin_doublePdm_param_1
)
{
	.reg .pred 	%p<6>;
	.reg .b32 	%r<13>;
	.reg .b64 	%rd<17>;
	.reg .b64 	%fd<35>;

	ld.param.u64 	%rd2, [_Z14gpu_sin_doublePdm_param_0];
	ld.param.u64 	%rd3, [_Z14gpu_sin_doublePdm_param_1];
	mov.u32 	%r4, %ctaid.x;
	mov.u32 	%r5, %ntid.x;
	mul.wide.u32 	%rd4, %r4, %r5;
	mov.u32 	%r6, %tid.x;
	cvt.u64.u32 	%rd5, %r6;
	add.s64 	%rd1, %rd4, %rd5;
	setp.ge.u64 	%p1, %rd1, %rd3;
	@%p1 bra 	$L__BB2_6;
	mul.hi.u64 	%rd6, %rd1, 3279421168659475843;
	shr.u64 	%rd7, %rd6, 6;
	mul.lo.s64 	%rd8, %rd7, 360;
	sub.s64 	%rd9, %rd1, %rd8;
	cvt.rn.f64.u64 	%fd6, %rd9;
	mul.f64 	%fd1, %fd6, 0d3F91DF46A2529D39;
	setp.neu.f64 	%p2, %fd1, 0d7FF0000000000000;
	@%p2 bra 	$L__BB2_3;
	mov.f64 	%fd12, 0d0000000000000000;
	mov.f64 	%fd13, 0d7FF0000000000000;
	mul.rn.f64 	%fd34, %fd13, %fd12;
	mov.b32 	%r12, 0;
	bra.uni 	$L__BB2_5;
$L__BB2_3:
	mul.f64 	%fd7, %fd1, 0d3FE45F306DC9C883;
	cvt.rni.s32.f64 	%r12, %fd7;
	cvt.rn.f64.s32 	%fd8, %r12;
	fma.rn.f64 	%fd9, %fd8, 0dBFF921FB54442D18, %fd1;
	fma.rn.f64 	%fd10, %fd8, 0dBC91A62633145C00, %fd9;
	fma.rn.f64 	%fd34, %fd8, 0dB97B839A252049C0, %fd10;
	setp.ltu.f64 	%p3, %fd1, 0d41E0000000000000;
	@%p3 bra 	$L__BB2_5;
	{ // callseq 0, 0
	.param .b64 param0;
	st.param.f64 	[param0], %fd1;
	.param .align 16 .b8 retval0[16];
	call.uni (retval0), 
	__internal_trig_reduction_slowpathd, 
	(
	param0
	);
	ld.param.f64 	%fd34, [retval0];
	ld.param.b32 	%r12, [retval0+8];
	} // callseq 0
$L__BB2_5:
	shl.b32 	%r9, %r12, 6;
	cvt.u64.u32 	%rd10, %r9;
	and.b64  	%rd11, %rd10, 64;
	mov.u64 	%rd12, __cudart_sin_cos_coeffs;
	add.s64 	%rd13, %rd12, %rd11;
	mul.rn.f64 	%fd14, %fd34, %fd34;
	and.b32  	%r10, %r12, 1;
	setp.eq.b32 	%p4, %r10, 1;
	selp.f64 	%fd15, 0dBDA8FF8320FD8164, 0d3DE5DB65F9785EBA, %p4;
	ld.global.nc.v2.f64 	{%fd16, %fd17}, [%rd13];
	fma.rn.f64 	%fd18, %fd15, %fd14, %fd16;
	fma.rn.f64 	%fd19, %fd18, %fd14, %fd17;
	ld.global.nc.v2.f64 	{%fd20, %fd21}, [%rd13+16];
	fma.rn.f64 	%fd22, %fd19, %fd14, %fd20;
	fma.rn.f64 	%fd23, %fd22, %fd14, %fd21;
	ld.global.nc.v2.f64 	{%fd24, %fd25}, [%rd13+32];
	fma.rn.f64 	%fd26, %fd23, %fd14, %fd24;
	fma.rn.f64 	%fd27, %fd26, %fd14, %fd25;
	fma.rn.f64 	%fd28, %fd27, %fd34, %fd34;
	fma.rn.f64 	%fd29, %fd27, %fd14, 0d3FF0000000000000;
	selp.f64 	%fd30, %fd29, %fd28, %p4;
	and.b32  	%r11, %r12, 2;
	setp.eq.s32 	%p5, %r11, 0;
	mov.f64 	%fd31, 0d0000000000000000;
	sub.f64 	%fd32, %fd31, %fd30;
	selp.f64 	%fd33, %fd30, %fd32, %p5;
	cvta.to.global.u64 	%rd14, %rd2;
	shl.b64 	%rd15, %rd1, 3;
	add.s64 	%rd16, %rd14, %rd15;
	st.global.f64 	[%rd16], %fd33;
$L__BB2_6:
	ret;

}
	// .globl	_Z15gpu_table_floatPfm
.visible .entry _Z15gpu_table_floatPfm(
	.param .u64 .ptr .align 1 _Z15gpu_table_floatPfm_param_0,
	.param .u64 _Z15gpu_table_floatPfm_param_1
)
{
	.reg .pred 	%p<4>;
	.reg .b32 	%r<14>;
	.reg .b32 	%f<2>;
	.reg .b64 	%rd<21>;

	ld.param.u64 	%rd7, [_Z15gpu_table_floatPfm_param_0];
	ld.param.u64 	%rd8, [_Z15gpu_table_floatPfm_param_1];
	mov.u32 	%r4, %ctaid.x;
	mov.u32 	%r5, %ntid.x;
	cvt.u64.u32 	%rd1, %r5;
	mul.wide.u32 	%rd9, %r4, %r5;
	mov.u32 	%r6, %tid.x;
	cvt.u64.u32 	%rd10, %r6;
	add.s64 	%rd20, %rd9, %rd10;
	setp.ge.u64 	%p1, %rd20, %rd8;
	@%p1 bra 	$L__BB3_3;
	mul.hi.u64 	%rd11, %rd20, 3279421168659475843;
	shr.u64 	%rd12, %rd11, 6;
	mov.b64 	%rd13, 360;
	cvt.u32.u64 	%r7, %rd13;
	cvt.u32.u64 	%r8, %rd12;
	mul.lo.s32 	%r9, %r8, %r7;
	cvt.u32.u64 	%r10, %rd20;
	sub.s32 	%r13, %r10, %r9;
	mov.u32 	%r11, %nctaid.x;
	cvt.u64.u32 	%rd14, %r11;
	mul.lo.s64 	%rd3, %rd14, %rd1;
	cvta.to.global.u64 	%rd4, %rd7;
	mov.u64 	%rd16, d_sin_table_f;
$L__BB3_2:
	mul.wide.s32 	%rd15, %r13, 4;
	add.s64 	%rd17, %rd16, %rd15;
	ld.const.f32 	%f1, [%rd17];
	shl.b64 	%rd18, %rd20, 2;
	add.s64 	%rd19, %rd4, %rd18;
	st.global.f32 	[%rd19], %f1;
	add.s32 	%r12, %r13, 1;
	setp.eq.s32 	%p2, %r12, 360;
	selp.b32 	%r13, 0, %r12, %p2;
	add.s64 	%rd20, %rd20, %rd3;
	setp.lt.u64 	%p3, %rd20, %rd8;
	@%p3 bra 	$L__BB3_2;
$L__BB3_3:
	ret;

}
	// .globl	_Z16gpu_table_doublePdm
.visible .entry _Z16gpu_table_doublePdm(
	.param .u64 .ptr .align 1 _Z16gpu_table_doublePdm_param_0,
	.param .u64 _Z16gpu_table_doublePdm_param_1
)
{
	.reg .pred 	%p<4>;
	.reg .b32 	%r<14>;
	.reg .b64 	%rd<21>;
	.reg .b64 	%fd<2>;

	ld.param.u64 	%rd7, [_Z16gpu_table_doublePdm_param_0];
	ld.param.u64 	%rd8, [_Z16gpu_table_doublePdm_param_1];
	mov.u32 	%r4, %ctaid.x;
	mov.u32 	%r5, %ntid.x;
	cvt.u64.u32 	%rd1, %r5;
	mul.wide.u32 	%rd9, %r4, %r5;
	mov.u32 	%r6, %tid.x;
	cvt.u64.u32 	%rd10, %r6;
	add.s64 	%rd20, %rd9, %rd10;
	setp.ge.u64 	%p1, %rd20, %rd8;
	@%p1 bra 	$L__BB4_3;
	mul.hi.u64 	%rd11, %rd20, 3279421168659475843;
	shr.u64 	%rd12, %rd11, 6;
	mov.b64 	%rd13, 360;
	cvt.u32.u64 	%r7, %rd13;
	cvt.u32.u64 	%r8, %rd12;
	mul.lo.s32 	%r9, %r8, %r7;
	cvt.u32.u64 	%r10, %rd20;
	sub.s32 	%r13, %r10, %r9;
	mov.u32 	%r11, %nctaid.x;
	cvt.u64.u32 	%rd14, %r11;
	mul.lo.s64 	%rd3, %rd14, %rd1;
	cvta.to.global.u64 	%rd4, %rd7;
	mov.u64 	%rd16, d_sin_table_d;
$L__BB4_2:
	mul.wide.s32 	%rd15, %r13, 8;
	add.s64 	%rd17, %rd16, %rd15;
	ld.const.f64 	%fd1, [%rd17];
	shl.b64 	%rd18, %rd20, 3;
	add.s64 	%rd19, %rd4, %rd18;
	st.global.f64 	[%rd19], %fd1;
	add.s32 	%r12, %r13, 1;
	setp.eq.s32 	%p2, %r12, 360;
	selp.b32 	%r13, 0, %r12, %p2;
	add.s64 	%rd20, %rd20, %rd3;
	setp.lt.u64 	%p3, %rd20, %rd8;
	@%p3 bra 	$L__BB4_2;
$L__BB4_3:
	ret;

}
.func  (.param .align 16 .b8 func_retval0[16]) __internal_trig_reduction_slowpathd(
	.param .b64 __internal_trig_reduction_slowpathd_param_0
)
{
	.local .align 8 .b8 	__local_depot5[40];
	.reg .b64 	%SP;
	.reg .b64 	%SPL;
	.reg .pred 	%p<10>;
	.reg .b32 	%r<47>;
	.reg .b64 	%rd<74>;
	.reg .b64 	%fd<5>;

	mov.u64 	%SPL, __local_depot5;
	ld.param.f64 	%fd4, [__internal_trig_reduction_slowpathd_param_0];
	add.u64 	%rd1, %SPL, 0;
	{
	.reg .b32 %temp; 
	mov.b64 	{%temp, %r1}, %fd4;
	}
	shr.u32 	%r2, %r1, 20;
	and.b32  	%r3, %r2, 2047;
	setp.eq.s32 	%p1, %r3, 2047;
	mov.b32 	%r46, 0;
	@%p1 bra 	$L__BB5_9;
	add.s32 	%r20, %r3, -1024;
	mov.b64 	%rd20, %fd4;
	shl.b64 	%rd2, %rd20, 11;
	shr.u32 	%r4, %r20, 6;
	sub.s32 	%r45, 15, %r4;
	sub.s32 	%r21, 19, %r4;
	setp.lt.u32 	%p2, %r20, 128;
	selp.b32 	%r6, 18, %r21, %p2;
	setp.ge.s32 	%p3, %r45, %r6;
	mov.b64 	%rd70, 0;
	@%p3 bra 	$L__BB5_4;
	add.s32 	%r23, %r6, %r4;
	neg.s32 	%r43, %r23;
	or.b64  	%rd3, %rd2, -9223372036854775808;
	mov.b64 	%rd70, 0;
	mov.b32 	%r42, 0;
	mov.u64 	%rd25, __cudart_i2opi_d;
	mov.u32 	%r44, %r45;
$L__BB5_3:
	.pragma "nounroll";
	mul.wide.s32 	%rd22, %r42, 8;
	add.s64 	%rd23, %rd1, %rd22;
	mul.wide.s32 	%rd24, %r44, 8;
	add.s64 	%rd26, %rd25, %rd24;
	ld.global.nc.u64 	%rd27, [%rd26];
	{
	.reg .u32 %r0, %r1, %r2, %r3, %alo, %ahi, %blo, %bhi, %clo, %chi;
	mov.b64 	{%alo,%ahi}, %rd27;
	mov.b64 	{%blo,%bhi}, %rd3;
	mov.b64 	{%clo,%chi}, %rd70;
	mad.lo.cc.u32 	%r0, %alo, %blo, %clo;
	madc.hi.cc.u32 	%r1, %alo, %blo, %chi;
	madc.hi.u32 	%r2, %alo, %bhi, 0;
	mad.lo.cc.u32 	%r1, %alo, %bhi, %r1;
	madc.hi.cc.u32 	%r2, %ahi, %blo, %r2;
	madc.hi.u32 	%r3, %ahi, %bhi, 0;
	mad.lo.cc.u32 	%r1, %ahi, %blo, %r1;
	madc.lo.cc.u32 	%r2, %ahi, %bhi, %r2;
	addc.u32 	%r3, %r3, 0;
	mov.b64 	%rd28, {%r0,%r1};
	mov.b64 	%rd70, {%r2,%r3};
	}
	st.local.u64 	[%rd23], %rd28;
	add.s32 	%r44, %r44, 1;
	add.s32 	%r43, %r43, 1;
	add.s32 	%r42, %r42, 1;
	setp.ne.s32 	%p4, %r43, -15;
	mov.u32 	%r45, %r6;
	@%p4 bra 	$L__BB5_3;
$L__BB5_4:
	cvt.s64.s32 	%rd29, %r45;
	cvt.u64.u32 	%rd30, %r4;
	add.s64 	%rd31, %rd30, %rd29;
	shl.b64 	%rd32, %rd31, 3;
	add.s64 	%rd33, %rd1, %rd32;
	st.local.u64 	[%rd33+-120], %rd70;
	and.b32  	%r15, %r2, 63;
	ld.local.u64 	%rd72, [%rd1+16];
	ld.local.u64 	%rd71, [%rd1+24];
	setp.eq.s32 	%p5, %r15, 0;
	@%p5 bra 	$L__BB5_6;
	shl.b64 	%rd34, %rd71, %r15;
	shr.u64 	%rd35, %rd72, 1;
	xor.b32  	%r24, %r15, 63;
	shr.u64 	%rd36, %rd35, %r24;
	or.b64  	%rd71, %rd34, %rd36;
	ld.local.u64 	%rd37, [%rd1+8];
	shl.b64 	%rd38, %rd72, %r15;
	shr.u64 	%rd39, %rd37, 1;
	shr.u64 	%rd40, %rd39, %r24;
	or.b64  	%rd72, %rd38, %rd40;
$L__BB5_6:
	and.b32  	%r25, %r1, -2147483648;
	shr.u64 	%rd41, %rd71, 62;
	cvt.u32.u64 	%r26, %rd41;
	mov.b64 	{%r27, %r28}, %rd71;
	mov.b64 	{%r29, %r30}, %rd72;
	shf.l.wrap.b32 	%r31, %r30, %r27, 2;
	shf.l.wrap.b32 	%r32, %r27, %r28, 2;
	mov.b64 	%rd42, {%r31, %r32};
	shl.b64 	%rd43, %rd72, 2;
	shr.u64 	%rd44, %rd42, 63;
	cvt.u32.u64 	%r33, %rd44;
	add.s32 	%r34, %r33, %r26;
	setp.eq.s32 	%p6, %r25, 0;
	neg.s32 	%r35, %r34;
	selp.b32 	%r46, %r34, %r35, %p6;
	setp.gt.s64 	%p7, %rd42, -1;
	mov.b64 	%rd45, 0;
	{
	.reg .u32 %r0, %r1, %r2, %r3, %a0, %a1, %a2, %a3, %b0, %b1, %b2, %b3;
	mov.b64 	{%a0,%a1}, %rd45;
	mov.b64 	{%a2,%a3}, %rd45;
	mov.b64 	{%b0,%b1}, %rd43;
	mov.b64 	{%b2,%b3}, %rd42;
	sub.cc.u32 	%r0, %a0, %b0;
	subc.cc.u32 	%r1, %a1, %b1;
	subc.cc.u32 	%r2, %a2, %b2;
	subc.u32 	%r3, %a3, %b3;
	mov.b64 	%rd46, {%r0,%r1};
	mov.b64 	%rd47, {%r2,%r3};
	}
	xor.b32  	%r36, %r25, -2147483648;
	selp.b64 	%rd73, %rd42, %rd47, %p7;
	selp.b64 	%rd14, %rd43, %rd46, %p7;
	selp.b32 	%r17, %r25, %r36, %p7;
	clz.b64 	%r37, %rd73;
	cvt.u64.u32 	%rd15, %r37;
	setp.eq.s32 	%p8, %r37, 0;
	@%p8 bra 	$L__BB5_8;
	cvt.u32.u64 	%r38, %rd15;
	and.b32  	%r39, %r38, 63;
	shl.b64 	%rd48, %rd73, %r39;
	shr.u64 	%rd49, %rd14, 1;
	not.b32 	%r40, %r38;
	and.b32  	%r41, %r40, 63;
	shr.u64 	%rd50, %rd49, %r41;
	or.b64  	%rd73, %rd48, %rd50;
$L__BB5_8:
	mov.b64 	%rd51, -3958705157555305931;
	{
	.reg .u32 %r0, %r1, %r2, %r3, %alo, %ahi, %blo, %bhi;
	mov.b64 	{%alo,%ahi}, %rd73;
	mov.b64 	{%blo,%bhi}, %rd51;
	mul.lo.u32 	%r0, %alo, %blo;
	mul.hi.u32 	%r1, %alo, %blo;
	mad.lo.cc.u32 	%r1, %alo, %bhi, %r1;
	madc.hi.u32 	%r2, %alo, %bhi, 0;
	mad.lo.cc.u32 	%r1, %ahi, %blo, %r1;
	madc.hi.cc.u32 	%r2, %ahi, %blo, %r2;
	madc.hi.u32 	%r3, %ahi, %bhi, 0;
	mad.lo.cc.u32 	%r2, %ahi, %bhi, %r2;
	addc.u32 	%r3, %r3, 0;
	mov.b64 	%rd52, {%r0,%r1};
	mov.b64 	%rd53, {%r2,%r3};
	}
	setp.gt.s64 	%p9, %rd53, 0;
	{
	.reg .u32 %r0, %r1, %r2, %r3, %a0, %a1, %a2, %a3, %b0, %b1, %b2, %b3;
	mov.b64 	{%a0,%a1}, %rd52;
	mov.b64 	{%a2,%a3}, %rd53;
	mov.b64 	{%b0,%b1}, %rd52;
	mov.b64 	{%b2,%b3}, %rd53;
	add.cc.u32 	%r0, %a0, %b0;
	addc.cc.u32 	%r1, %a1, %b1;
	addc.cc.u32 	%r2, %a2, %b2;
	addc.u32 	%r3, %a3, %b3;
	mov.b64 	%rd54, {%r0,%r1};
	mov.b64 	%rd55, {%r2,%r3};
	}
	selp.b64 	%rd56, %rd55, %rd53, %p9;
	selp.s64 	%rd57, -1, 0, %p9;
	sub.s64 	%rd58, %rd57, %rd15;
	cvt.u64.u32 	%rd59, %r17;
	shl.b64 	%rd60, %rd59, 32;
	add.s64 	%rd61, %rd56, 1;
	shr.u64 	%rd62, %rd61, 10;
	add.s64 	%rd63, %rd62, 1;
	shr.u64 	%rd64, %rd63, 1;
	shl.b64 	%rd65, %rd58, 52;
	add.s64 	%rd66, %rd65, %rd64;
	add.s64 	%rd67, %rd66, 4602678819172646912;
	or.b64  	%rd68, %rd67, %rd60;
	mov.b64 	%fd4, %rd68;
$L__BB5_9:
	st.param.f64 	[func_retval0], %fd4;
	st.param.b32 	[func_retval0+8], %r46;
	ret;

}


// ===== COMPILED SASS (sm_100) =====

	.target	sm_100

	.elftype	@"ET_EXEC"


//--------------------- .note.nv.tkinfo           --------------------------
	.section	.note.nv.tkinfo,"",@"SHT_NOTE"
	.sectionflags	@"SHF_NOTE_NV_TKINFO"
	.tkinfo
        /*0018*/ 	.word	0x00000002
        /*0030*/ 	.string	""
        /*0030*/ 	.string	"ptxas"
        /*0030*/ 	.string	"Cuda compilation tools, release 13.0, V13.0.88"
        /*0030*/ 	.string	"Build cuda_13.0.r13.0/compiler.36424714_0"
        /*0030*/ 	.string	"-arch sm_100 -m 64 "



//--------------------- .note.nv.cuinfo           --------------------------
	.section	.note.nv.cuinfo,"",@"SHT_NOTE"
	.sectionflags	@"SHF_NOTE_NV_CUINFO"
        /*0018*/ 	.short	0x0002
        /*001a*/ 	.short	0x0064
        /*001c*/ 	.short	0x0082
	.zero		2


//--------------------- .nv.info                  --------------------------
	.section	.nv.info,"",@"SHT_CUDA_INFO"
	.align	4


	//----- nvinfo : EIATTR_REGCOUNT
	.align		4
        /*0000*/ 	.byte	0x04, 0x2f
        /*0002*/ 	.short	(.L_6 - .L_5)
	.align		4
.L_5:
        /*0004*/ 	.word	index@(_Z18gpu_sin_float_sinfPfm)
        /*0008*/ 	.word	0x00000013


	//----- nvinfo : EIATTR_FRAME_SIZE
	.align		4
.L_6:
        /*000c*/ 	.byte	0x04, 0x11
        /*000e*/ 	.short	(.L_8 - .L_7)
	.align		4
.L_7:
        /*0010*/ 	.word	index@(_Z18gpu_sin_float_sinfPfm)
        /*0014*/ 	.word	0x00000000


	//----- nvinfo : EIATTR_REGCOUNT
	.align		4
.L_8:
        /*0018*/ 	.byte	0x04, 0x2f
        /*001a*/ 	.short	(.L_10 - .L_9)
	.align		4
.L_9:
        /*001c*/ 	.word	index@(_Z18gpu_sin_float_fastPfm)
        /*0020*/ 	.word	0x0000000c


	//----- nvinfo : EIATTR_FRAME_SIZE
	.align		4
.L_10:
        /*0024*/ 	.byte	0x04, 0x11
        /*0026*/ 	.short	(.L_12 - .L_11)
	.align		4
.L_11:
        /*0028*/ 	.word	index@(_Z18gpu_sin_float_fastPfm)
        /*002c*/ 	.word	0x00000000


	//----- nvinfo : EIATTR_REGCOUNT
	.align		4
.L_12:
        /*0030*/ 	.byte	0x04, 0x2f
        /*0032*/ 	.short	(.L_14 - .L_13)
	.align		4
.L_13:
        /*0034*/ 	.word	index@(_Z14gpu_sin_doublePdm)
        /*0038*/ 	.word	0x0000001c


	//----- nvinfo : EIATTR_FRAME_SIZE
	.align		4
.L_14:
        /*003c*/ 	.byte	0x04, 0x11
        /*003e*/ 	.short	(.L_16 - .L_15)
	.align		4
.L_15:
        /*0040*/ 	.word	index@($_Z14gpu_sin_doublePdm$__internal_trig_reduction_slowpathd)
        /*0044*/ 	.word	0x00000028


	//----- nvinfo : EIATTR_FRAME_SIZE
	.align		4
.L_16:
        /*0048*/ 	.byte	0x04, 0x11
        /*004a*/ 	.short	(.L_18 - .L_17)
	.align		4
.L_17:
        /*004c*/ 	.word	index@(_Z14gpu_sin_doublePdm)
        /*0050*/ 	.word	0x00000028


	//----- nvinfo : EIATTR_REGCOUNT
	.align		4
.L_18:
        /*0054*/ 	.byte	0x04, 0x2f
        /*0056*/ 	.short	(.L_20 - .L_19)
	.align		4
.L_19:
        /*0058*/ 	.word	index@(_Z15gpu_table_floatPfm)
        /*005c*/ 	.word	0x00000010


	//----- nvinfo : EIATTR_FRAME_SIZE
	.align		4
.L_20:
        /*0060*/ 	.byte	0x04, 0x11
        /*0062*/ 	.short	(.L_22 - .L_21)
	.align		4
.L_21:
        /*0064*/ 	.word	index@(_Z15gpu_table_floatPfm)
        /*0068*/ 	.word	0x00000000


	//----- nvinfo : EIATTR_REGCOUNT
	.align		4
.L_22:
        /*006c*/ 	.byte	0x04, 0x2f
        /*006e*/ 	.short	(.L_24 - .L_23)
	.align		4
.L_23:
        /*0070*/ 	.word	index@(_Z16gpu_table_doublePdm)
        /*0074*/ 	.word	0x00000010


	//----- nvinfo : EIATTR_FRAME_SIZE
	.align		4
.L_24:
        /*0078*/ 	.byte	0x04, 0x11
        /*007a*/ 	.short	(.L_26 - .L_25)
	.align		4
.L_25:
        /*007c*/ 	.word	index@(_Z16gpu_table_doublePdm)
        /*0080*/ 	.word	0x00000000


	//----- nvinfo : EIATTR_MIN_STACK_SIZE
	.align		4
.L_26:
        /*0084*/ 	.byte	0x04, 0x12
        /*0086*/ 	.short	(.L_28 - .L_27)
	.align		4
.L_27:
        /*0088*/ 	.word	index@(_Z16gpu_table_doublePdm)
        /*008c*/ 	.word	0x00000000


	//----- nvinfo : EIATTR_MIN_STACK_SIZE
	.align		4
.L_28:
        /*0090*/ 	.byte	0x04, 0x12
        /*0092*/ 	.short	(.L_30 - .L_29)
	.align		4
.L_29:
        /*0094*/ 	.word	index@(_Z15gpu_table_floatPfm)
        /*0098*/ 	.word	0x00000000


	//----- nvinfo : EIATTR_MIN_STACK_SIZE
	.align		4
.L_30:
        /*009c*/ 	.byte	0x04, 0x12
        /*009e*/ 	.short	(.L_32 - .L_31)
	.align		4
.L_31:
        /*00a0*/ 	.word	index@(_Z14gpu_sin_doublePdm)
        /*00a4*/ 	.word	0x00000028


	//----- nvinfo : EIATTR_MIN_STACK_SIZE
	.align		4
.L_32:
        /*00a8*/ 	.byte	0x04, 0x12
        /*00aa*/ 	.short	(.L_34 - .L_33)
	.align		4
.L_33:
        /*00ac*/ 	.word	index@(_Z18gpu_sin_float_fastPfm)
        /*00b0*/ 	.word	0x00000000


	//----- nvinfo : EIATTR_MIN_STACK_SIZE
	.align		4
.L_34:
        /*00b4*/ 	.byte	0x04, 0x12
        /*00b6*/ 	.short	(.L_36 - .L_35)
	.align		4
.L_35:
        /*00b8*/ 	.word	index@(_Z18gpu_sin_float_sinfPfm)
        /*00bc*/ 	.word	0x00000000
.L_36:


//--------------------- .nv.compat                --------------------------
	.section	.nv.compat,"",@"SHT_CUDA_COMPAT_INFO"
	.align	4
        /*0000*/ 	.byte	0x02, 0x09, 0x00, 0x00, 0x02, 0x02, 0x01, 0x00, 0x02, 0x05, 0x05, 0x00, 0x03, 0x07, 0x01, 0x01
        /*0010*/ 	.byte	0x02, 0x03, 0x00, 0x00, 0x02, 0x06, 0x01, 0x00, 0x04, 0x0b, 0x08, 0x00, 0x01, 0x00, 0x00, 0x00
        /*0020*/ 	.byte	0x00, 0x00, 0x00, 0x00


//--------------------- .nv.info._Z16gpu_table_doublePdm --------------------------
	.section	.nv.info._Z16gpu_table_doublePdm,"",@"SHT_CUDA_INFO"
	.sectionflags	@""
	.align	4


	//----- nvinfo : EIATTR_CUDA_API_VERSION
	.align		4
        /*0000*/ 	.byte	0x04, 0x37
        /*0002*/ 	.short	(.L_38 - .L_37)
.L_37:
        /*0004*/ 	.word	0x00000082


	//----- nvinfo : EIATTR_KPARAM_INFO
	.align		4
.L_38:
        /*0008*/ 	.byte	0x04, 0x17
        /*000a*/ 	.short	(.L_40 - .L_39)
.L_39:
        /*000c*/ 	.word	0x00000000
        /*0010*/ 	.short	0x0001
        /*0012*/ 	.short	0x0008
        /*0014*/ 	.byte	0x00, 0xf0, 0x21, 0x00


	//----- nvinfo : EIATTR_KPARAM_INFO
	.align		4
.L_40:
        /*0018*/ 	.byte	0x04, 0x17
        /*001a*/ 	.short	(.L_42 - .L_41)
.L_41:
        /*001c*/ 	.word	0x00000000
        /*0020*/ 	.short	0x0000
        /*0022*/ 	.short	0x0000
        /*0024*/ 	.byte	0x00, 0xf5, 0x21, 0x00


	//----- nvinfo : EIATTR_SPARSE_MMA_MASK
	.align		4
.L_42:
        /*0028*/ 	.byte	0x03, 0x50
        /*002a*/ 	.short	0x0000


	//----- nvinfo : EIATTR_MAXREG_COUNT
	.align		4
        /*002c*/ 	.byte	0x03, 0x1b
        /*002e*/ 	.short	0x00ff


	//----- nvinfo : EIATTR_MERCURY_ISA_VERSION
	.align		4
        /*0030*/ 	.byte	0x03, 0x5f
        /*0032*/ 	.short	0x0101


	//----- nvinfo : EIATTR_VRC_CTA_INIT_COUNT
	.align		4
        /*0034*/ 	.byte	0x02, 0x4a
	.zero		1
	.zero		1


	//----- nvinfo : EIATTR_EXIT_INSTR_OFFSETS
	.align		4
        /*0038*/ 	.byte	0x04, 0x1c
        /*003a*/ 	.short	(.L_44 - .L_43)


	//   ....[0]....
.L_43:
        /*003c*/ 	.word	0x00000090


	//   ....[1]....
        /*0040*/ 	.word	0x00000290


	//----- nvinfo : EIATTR_CRS_STACK_SIZE
	.align		4
.L_44:
        /*0044*/ 	.byte	0x04, 0x1e
        /*0046*/ 	.short	(.L_46 - .L_45)
.L_45:
        /*0048*/ 	.word	0x00000000


	//----- nvinfo : EIATTR_CBANK_PARAM_SIZE
	.align		4
.L_46:
        /*004c*/ 	.byte	0x03, 0x19
        /*004e*/ 	.short	0x0010


	//----- nvinfo : EIATTR_PARAM_CBANK
	.align		4
        /*0050*/ 	.byte	0x04, 0x0a
        /*0052*/ 	.short	(.L_48 - .L_47)
	.align		4
.L_47:
        /*0054*/ 	.word	index@(.nv.constant0._Z16gpu_table_doublePdm)
        /*0058*/ 	.short	0x0380
        /*005a*/ 	.short	0x0010


	//----- nvinfo : EIATTR_SW_WAR
	.align		4
.L_48:
        /*005c*/ 	.byte	0x04, 0x36
        /*005e*/ 	.short	(.L_50 - .L_49)
.L_49:
        /*0060*/ 	.word	0x00000008
.L_50:


//--------------------- .nv.info._Z15gpu_table_floatPfm --------------------------
	.section	.nv.info._Z15gpu_table_floatPfm,"",@"SHT_CUDA_INFO"
	.sectionflags	@""
	.align	4


	//----- nvinfo : EIATTR_CUDA_API_VERSION
	.align		4
        /*0000*/ 	.byte	0x04, 0x37
        /*0002*/ 	.short	(.L_52 - .L_51)
.L_51:
        /*0004*/ 	.word	0x00000082


	//----- nvinfo : EIATTR_KPARAM_INFO
	.align		4
.L_52:
        /*0008*/ 	.byte	0x04, 0x17
        /*000a*/ 	.short	(.L_54 - .L_53)
.L_53:
        /*000c*/ 	.word	0x00000000
        /*0010*/ 	.short	0x0001
        /*0012*/ 	.short	0x0008
        /*0014*/ 	.byte	0x00, 0xf0, 0x21, 0x00


	//----- nvinfo : EIATTR_KPARAM_INFO
	.align		4
.L_54:
        /*0018*/ 	.byte	0x04, 0x17
        /*001a*/ 	.short	(.L_56 - .L_55)
.L_55:
        /*001c*/ 	.word	0x00000000
        /*0020*/ 	.short	0x0000
        /*0022*/ 	.short	0x0000
        /*0024*/ 	.byte	0x00, 0xf5, 0x21, 0x00


	//----- nvinfo : EIATTR_SPARSE_MMA_MASK
	.align		4
.L_56:
        /*0028*/ 	.byte	0x03, 0x50
        /*002a*/ 	.short	0x0000


	//----- nvinfo : EIATTR_MAXREG_COUNT
	.align		4
        /*002c*/ 	.byte	0x03, 0x1b
        /*002e*/ 	.short	0x00ff


	//----- nvinfo : EIATTR_MERCURY_ISA_VERSION
	.align		4
        /*0030*/ 	.byte	0x03, 0x5f
        /*0032*/ 	.short	0x0101


	//----- nvinfo : EIATTR_VRC_CTA_INIT_COUNT
	.align		4
        /*0034*/ 	.byte	0x02, 0x4a
	.zero		1
	.zero		1


	//----- nvinfo : EIATTR_EXIT_INSTR_OFFSETS
	.align		4
        /*0038*/ 	.byte	0x04, 0x1c
        /*003a*/ 	.short	(.L_58 - .L_57)


	//   ....[0]....
.L_57:
        /*003c*/ 	.word	0x00000090


	//   ....[1]....
        /*0040*/ 	.word	0x00000280


	//----- nvinfo : EIATTR_CRS_STACK_SIZE
	.align		4
.L_58:
        /*0044*/ 	.byte	0x04, 0x1e
        /*0046*/ 	.short	(.L_60 - .L_59)
.L_59:
        /*0048*/ 	.word	0x00000000


	//----- nvinfo : EIATTR_CBANK_PARAM_SIZE
	.align		4
.L_60:
        /*004c*/ 	.byte	0x03, 0x19
        /*004e*/ 	.short	0x0010


	//----- nvinfo : EIATTR_PARAM_CBANK
	.align		4
        /*0050*/ 	.byte	0x04, 0x0a
        /*0052*/ 	.short	(.L_62 - .L_61)
	.align		4
.L_61:
        /*0054*/ 	.word	index@(.nv.constant0._Z15gpu_table_floatPfm)
        /*0058*/ 	.short	0x0380
        /*005a*/ 	.short	0x0010


	//----- nvinfo : EIATTR_SW_WAR
	.align		4
.L_62:
        /*005c*/ 	.byte	0x04, 0x36
        /*005e*/ 	.short	(.L_64 - .L_63)
.L_63:
        /*0060*/ 	.word	0x00000008
.L_64:


//--------------------- .nv.info._Z14gpu_sin_doublePdm --------------------------
	.section	.nv.info._Z14gpu_sin_doublePdm,"",@"SHT_CUDA_INFO"
	.sectionflags	@""
	.align	4


	//----- nvinfo : EIATTR_CUDA_API_VERSION
	.align		4
        /*0000*/ 	.byte	0x04, 0x37
        /*0002*/ 	.short	(.L_66 - .L_65)
.L_65:
        /*0004*/ 	.word	0x00000082


	//----- nvinfo : EIATTR_KPARAM_INFO
	.align		4
.L_66:
        /*0008*/ 	.byte	0x04, 0x17
        /*000a*/ 	.short	(.L_68 - .L_67)
.L_67:
        /*000c*/ 	.word	0x00000000
        /*0010*/ 	.short	0x0001
        /*0012*/ 	.short	0x0008
        /*0014*/ 	.byte	0x00, 0xf0, 0x21, 0x00


	//----- nvinfo : EIATTR_KPARAM_INFO
	.align		4
.L_68:
        /*0018*/ 	.byte	0x04, 0x17
        /*001a*/ 	.short	(.L_70 - .L_69)
.L_69:
        /*001c*/ 	.word	0x00000000
        /*0020*/ 	.short	0x0000
        /*0022*/ 	.short	0x0000
        /*0024*/ 	.byte	0x00, 0xf5, 0x21, 0x00


	//----- nvinfo : EIATTR_SPARSE_MMA_MASK
	.align		4
.L_70:
        /*0028*/ 	.byte	0x03, 0x50
        /*002a*/ 	.short	0x0000


	//----- nvinfo : EIATTR_MAXREG_COUNT
	.align		4
        /*002c*/ 	.byte	0x03, 0x1b
        /*002e*/ 	.short	0x00ff


	//----- nvinfo : EIATTR_MERCURY_ISA_VERSION
	.align		4
        /*0030*/ 	.byte	0x03, 0x5f
        /*0032*/ 	.short	0x0101


	//----- nvinfo : EIATTR_VRC_CTA_INIT_COUNT
	.align		4
        /*0034*/ 	.byte	0x02, 0x4a
	.zero		1
	.zero		1


	//----- nvinfo : EIATTR_EXIT_INSTR_OFFSETS
	.align		4
        /*0038*/ 	.byte	0x04, 0x1c
        /*003a*/ 	.short	(.L_72 - .L_71)


	//   ....[0]....
.L_71:
        /*003c*/ 	.word	0x000000a0


	//   ....[1]....
        /*0040*/ 	.word	0x00000560


	//----- nvinfo : EIATTR_CRS_STACK_SIZE
	.align		4
.L_72:
        /*0044*/ 	.byte	0x04, 0x1e
        /*0046*/ 	.short	(.L_74 - .L_73)
.L_73:
        /*0048*/ 	.word	0x00000000


	//----- nvinfo : EIATTR_CBANK_PARAM_SIZE
	.align		4
.L_74:
        /*004c*/ 	.byte	0x03, 0x19
        /*004e*/ 	.short	0x0010


	//----- nvinfo : EIATTR_PARAM_CBANK
	.align		4
        /*0050*/ 	.byte	0x04, 0x0a
        /*0052*/ 	.short	(.L_76 - .L_75)
	.align		4
.L_75:
        /*0054*/ 	.word	index@(.nv.constant0._Z14gpu_sin_doublePdm)
        /*0058*/ 	.short	0x0380
        /*005a*/ 	.short	0x0010


	//----- nvinfo : EIATTR_SW_WAR
	.align		4
.L_76:
        /*005c*/ 	.byte	0x04, 0x36
        /*005e*/ 	.short	(.L_78 - .L_77)
.L_77:
        /*0060*/ 	.word	0x00000008
.L_78:


//--------------------- .nv.info._Z18gpu_sin_float_fastPfm --------------------------
	.section	.nv.info._Z18gpu_sin_float_fastPfm,"",@"SHT_CUDA_INFO"
	.sectionflags	@""
	.align	4


	//----- nvinfo : EIATTR_CUDA_API_VERSION
	.align		4
        /*0000*/ 	.byte	0x04, 0x37
        /*0002*/ 	.short	(.L_80 - .L_79)
.L_79:
        /*0004*/ 	.word	0x00000082


	//----- nvinfo : EIATTR_KPARAM_INFO
	.align		4
.L_80:
        /*0008*/ 	.byte	0x04, 0x17
        /*000a*/ 	.short	(.L_82 - .L_81)
.L_81:
        /*000c*/ 	.word	0x00000000
        /*0010*/ 	.short	0x0001
        /*0012*/ 	.short	0x0008
        /*0014*/ 	.byte	0x00, 0xf0, 0x21, 0x00


	//----- nvinfo : EIATTR_KPARAM_INFO
	.align		4
.L_82:
        /*0018*/ 	.byte	0x04, 0x17
        /*001a*/ 	.short	(.L_84 - .L_83)
.L_83:
        /*001c*/ 	.word	0x00000000
        /*0020*/ 	.short	0x0000
        /*0022*/ 	.short	0x0000
        /*0024*/ 	.byte	0x00, 0xf5, 0x21, 0x00


	//----- nvinfo : EIATTR_SPARSE_MMA_MASK
	.align		4
.L_84:
        /*0028*/ 	.byte	0x03, 0x50
        /*002a*/ 	.short	0x0000


	//----- nvinfo : EIATTR_MAXREG_COUNT
	.align		4
        /*002c*/ 	.byte	0x03, 0x1b
        /*002e*/ 	.short	0x00ff


	//----- nvinfo : EIATTR_MERCURY_ISA_VERSION
	.align		4
        /*0030*/ 	.byte	0x03, 0x5f
        /*0032*/ 	.short	0x0101


	//----- nvinfo : EIATTR_VRC_CTA_INIT_COUNT
	.align		4
        /*0034*/ 	.byte	0x02, 0x4a
	.zero		1
	.zero		1


	//----- nvinfo : EIATTR_EXIT_INSTR_OFFSETS
	.align		4
        /*0038*/ 	.byte	0x04, 0x1c
        /*003a*/ 	.short	(.L_86 - .L_85)


	//   ....[0]....
.L_85:
        /*003c*/ 	.word	0x00000090


	//   ....[1]....
        /*0040*/ 	.word	0x000001f0


	//----- nvinfo : EIATTR_CBANK_PARAM_SIZE
	.align		4
.L_86:
        /*0044*/ 	.byte	0x03, 0x19
        /*0046*/ 	.short	0x0010


	//----- nvinfo : EIATTR_PARAM_CBANK
	.align		4
        /*0048*/ 	.byte	0x04, 0x0a
        /*004a*/ 	.short	(.L_88 - .L_87)
	.align		4
.L_87:
        /*004c*/ 	.word	index@(.nv.constant0._Z18gpu_sin_float_fastPfm)
        /*0050*/ 	.short	0x0380
        /*0052*/ 	.short	0x0010


	//----- nvinfo : EIATTR_SW_WAR
	.align		4
.L_88:
        /*0054*/ 	.byte	0x04, 0x36
        /*0056*/ 	.short	(.L_90 - .L_89)
.L_89:
        /*0058*/ 	.word	0x00000008
.L_90:


//--------------------- .nv.info._Z18gpu_sin_float_sinfPfm --------------------------
	.section	.nv.info._Z18gpu_sin_float_sinfPfm,"",@"SHT_CUDA_INFO"
	.sectionflags	@""
	.align	4


	//----- nvinfo : EIATTR_CUDA_API_VERSION
	.align		4
        /*0000*/ 	.byte	0x04, 0x37
        /*0002*/ 	.short	(.L_92 - .L_91)
.L_91:
        /*0004*/ 	.word	0x00000082


	//----- nvinfo : EIATTR_KPARAM_INFO
	.align		4
.L_92:
        /*0008*/ 	.byte	0x04, 0x17
        /*000a*/ 	.short	(.L_94 - .L_93)
.L_93:
        /*000c*/ 	.word	0x00000000
        /*0010*/ 	.short	0x0001
        /*0012*/ 	.short	0x0008
        /*0014*/ 	.byte	0x00, 0xf0, 0x21, 0x00


	//----- nvinfo : EIATTR_KPARAM_INFO
	.align		4
.L_94:
        /*0018*/ 	.byte	0x04, 0x17
        /*001a*/ 	.short	(.L_96 - .L_95)
.L_95:
        /*001c*/ 	.word	0x00000000
        /*0020*/ 	.short	0x0000
        /*0022*/ 	.short	0x0000
        /*0024*/ 	.byte	0x00, 0xf5, 0x21, 0x00


	//----- nvinfo : EIATTR_SPARSE_MMA_MASK
	.align		4
.L_96:
        /*0028*/ 	.byte	0x03, 0x50
        /*002a*/ 	.short	0x0000


	//----- nvinfo : EIATTR_MAXREG_COUNT
	.align		4
        /*002c*/ 	.byte	0x03, 0x1b
        /*002e*/ 	.short	0x00ff


	//----- nvinfo : EIATTR_MERCURY_ISA_VERSION
	.align		4
        /*0030*/ 	.byte	0x03, 0x5f
        /*0032*/ 	.short	0x0101


	//----- nvinfo : EIATTR_VRC_CTA_INIT_COUNT
	.align		4
        /*0034*/ 	.byte	0x02, 0x4a
	.zero		1
	.zero		1


	//----- nvinfo : EIATTR_EXIT_INSTR_OFFSETS
	.align		4
        /*0038*/ 	.byte	0x04, 0x1c
        /*003a*/ 	.short	(.L_98 - .L_97)


	//   ....[0]....
.L_97:
        /*003c*/ 	.word	0x00000090


	//   ....[1]....
        /*0040*/ 	.word	0x00000920


	//----- nvinfo : EIATTR_CRS_STACK_SIZE
	.align		4
.L_98:
        /*0044*/ 	.byte	0x04, 0x1e
        /*0046*/ 	.short	(.L_100 - .L_99)
.L_99:
        /*0048*/ 	.word	0x00000000


	//----- nvinfo : EIATTR_CBANK_PARAM_SIZE
	.align		4
.L_100:
        /*004c*/ 	.byte	0x03, 0x19
        /*004e*/ 	.short	0x0010


	//----- nvinfo : EIATTR_PARAM_CBANK
	.align		4
        /*0050*/ 	.byte	0x04, 0x0a
        /*0052*/ 	.short	(.L_102 - .L_101)
	.align		4
.L_101:
        /*0054*/ 	.word	index@(.nv.constant0._Z18gpu_sin_float_sinfPfm)
        /*0058*/ 	.short	0x0380
        /*005a*/ 	.short	0x0010


	//----- nvinfo : EIATTR_SW_WAR
	.align		4
.L_102:
        /*005c*/ 	.byte	0x04, 0x36
        /*005e*/ 	.short	(.L_104 - .L_103)
.L_103:
        /*0060*/ 	.word	0x00000008
.L_104:


//--------------------- .nv.callgraph             --------------------------
	.section	.nv.callgraph,"",@"SHT_CUDA_CALLGRAPH"
	.align	4
	.sectionentsize	8
	.align		4
        /*0000*/ 	.word	0x00000000
	.align		4
        /*0004*/ 	.word	0xffffffff
	.align		4
        /*0008*/ 	.word	0x00000000
	.align		4
        /*000c*/ 	.word	0xfffffffe
	.align		4
        /*0010*/ 	.word	0x00000000
	.align		4
        /*0014*/ 	.word	0xfffffffd
	.align		4
        /*0018*/ 	.word	0x00000000
	.align		4
        /*001c*/ 	.word	0xfffffffc


//--------------------- .nv.constant3             --------------------------
	.section	.nv.constant3,"a",@progbits
	.align	8
.nv.constant3:
	.type		d_sin_table_f,@object
	.size		d_sin_table_f,(d_sin_table_d - d_sin_table_f)
d_sin_table_f:
	.zero		1440
	.type		d_sin_table_d,@object
	.size		d_sin_table_d,(.L_1 - d_sin_table_d)
d_sin_table_d:
	.zero		2880
.L_1:


//--------------------- .nv.constant4             --------------------------
	.section	.nv.constant4,"a",@progbits
	.align	8
	.align		8
.nv.constant4:
        /*0000*/ 	.dword	__cudart_i2opi_f
	.align		8
        /*0008*/ 	.dword	__cudart_i2opi_d
	.align		8
        /*0010*/ 	.dword	__cudart_sin_cos_coeffs


//--------------------- .text._Z16gpu_table_doublePdm --------------------------
	.section	.text._Z16gpu_table_doublePdm,"ax",@progbits
	.align	128
        .global         _Z16gpu_table_doublePdm
        .type           _Z16gpu_table_doublePdm,@function
        .size           _Z16gpu_table_doublePdm,(.L_x_22 - _Z16gpu_table_doublePdm)
        .other          _Z16gpu_table_doublePdm,@"STO_CUDA_ENTRY STV_DEFAULT"
_Z16gpu_table_doublePdm:
.text._Z16gpu_table_doublePdm:
[----:B------:R-:W-:Y:S01]  /*0000*/  LDC R1, c[0x0][0x37c] ;  /* 0x0000df00ff017b82 */ /* 0x000fe20000000800 */
[----:B------:R-:W0:Y:S07]  /*0010*/  S2R R2, SR_TID.X ;  /* 0x0000000000027919 */ /* 0x000e2e0000002100 */
[----:B------:R-:W0:Y:S01]  /*0020*/  S2UR UR4, SR_CTAID.X ;  /* 0x00000000000479c3 */ /* 0x000e220000002500 */
[----:B------:R-:W1:Y:S01]  /*0030*/  LDCU.64 UR8, c[0x0][0x388] ;  /* 0x00007100ff0877ac */ /* 0x000e620008000a00 */
[----:B------:R-:W-:-:S06]  /*0040*/  IMAD.MOV.U32 R3, RZ, RZ, RZ ;  /* 0x000000ffff037224 */ /* 0x000fcc00078e00ff */
[----:B------:R-:W0:Y:S02]  /*0050*/  LDC R9, c[0x0][0x360] ;  /* 0x0000d800ff097b82 */ /* 0x000e240000000800 */
[----:B0-----:R-:W-:-:S03]  /*0060*/  IMAD.WIDE.U32 R2, R9, UR4, R2 ;  /* 0x0000000409027c25 */ /* 0x001fc6000f8e0002 */
[----:B-1----:R-:W-:-:S04]  /*0070*/  ISETP.GE.U32.AND P0, PT, R2, UR8, PT ;  /* 0x0000000802007c0c */ /* 0x002fc8000bf06070 */
[----:B------:R-:W-:-:S13]  /*0080*/  ISETP.GE.U32.AND.EX P0, PT, R3, UR9, PT, P0 ;  /* 0x0000000903007c0c */ /* 0x000fda000bf06100 */
[----:B------:R-:W-:Y:S05]  /*0090*/  @P0 EXIT ;  /* 0x000000000000094d */ /* 0x000fea0003800000 */
[----:B------:R-:W-:Y:S01]  /*00a0*/  IMAD.MOV.U32 R13, RZ, RZ, R3 ;  /* 0x000000ffff0d7224 */ /* 0x000fe200078e0003 */
[----:B------:R-:W-:Y:S01]  /*00b0*/  MOV R11, R2 ;  /* 0x00000002000b7202 */ /* 0x000fe20000000f00 */
[----:B------:R-:W0:Y:S02]  /*00c0*/  LDCU UR4, c[0x0][0x370] ;  /* 0x00006e00ff0477ac */ /* 0x000e240008000800 */
[----:B------:R-:W-:Y:S01]  /*00d0*/  IMAD.WIDE.U32 R4, R13, -0x7d27d27d, RZ ;  /* 0x82d82d830d047825 */ /* 0x000fe200078e00ff */
[----:B------:R-:W1:Y:S03]  /*00e0*/  LDCU.64 UR6, c[0x0][0x358] ;  /* 0x00006b00ff0677ac */ /* 0x000e660008000a00 */
[C---:B------:R-:W-:Y:S01]  /*00f0*/  IMAD.WIDE.U32 R2, R11.reuse, -0x7d27d27d, RZ ;  /* 0x82d82d830b027825 */ /* 0x040fe200078e00ff */
[----:B------:R-:W2:Y:S03]  /*0100*/  LDCU.64 UR10, c[0x0][0x380] ;  /* 0x00007000ff0a77ac */ /* 0x000ea60008000a00 */
[----:B------:R-:W-:-:S04]  /*0110*/  IMAD.WIDE.U32 R4, P0, R11, 0x2d82d82d, R4 ;  /* 0x2d82d82d0b047825 */ /* 0x000fc80007800004 */
[----:B------:R-:W-:Y:S01]  /*0120*/  IMAD.X R7, RZ, RZ, RZ, P0 ;  /* 0x000000ffff077224 */ /* 0x000fe200000e06ff */
[----:B------:R-:W-:Y:S01]  /*0130*/  IADD3 RZ, P0, PT, R3, R4, RZ ;  /* 0x0000000403ff7210 */ /* 0x000fe20007f1e0ff */
[----:B------:R-:W-:Y:S02]  /*0140*/  IMAD.MOV.U32 R6, RZ, RZ, R5 ;  /* 0x000000ffff067224 */ /* 0x000fe400078e0005 */
[----:B0-----:R-:W-:Y:S01]  /*0150*/  IMAD.WIDE.U32 R4, R9, UR4, RZ ;  /* 0x0000000409047c25 */ /* 0x001fe2000f8e00ff */
[----:B------:R-:W-:-:S03]  /*0160*/  UMOV UR4, URZ ;  /* 0x000000ff00047c82 */ /* 0x000fc60008000000 */
[----:B------:R-:W-:Y:S01]  /*0170*/  IMAD.WIDE.U32.X R2, R13, 0x2d82d82d, R6, P0 ;  /* 0x2d82d82d0d027825 */ /* 0x000fe200000e0406 */
[----:B------:R-:W-:-:S04]  /*0180*/  IADD3 R8, PT, PT, R5, UR4, RZ ;  /* 0x0000000405087c10 */ /* 0x000fc8000fffe0ff */
[----:B------:R-:W-:-:S05]  /*0190*/  SHF.R.U64 R0, R2, 0x6, R3 ;  /* 0x0000000602007819 */ /* 0x000fca0000001203 */
[----:B-12---:R-:W-:-:S07]  /*01a0*/  IMAD R0, R0, -0x168, R11 ;  /* 0xfffffe9800007824 */ /* 0x006fce00078e020b */
.L_x_0:
[----:B------:R-:W-:Y:S01]  /*01b0*/  UMOV UR4, 0x5a0 ;  /* 0x000005a000047882 */ /* 0x000fe20000000000 */
[C---:B0-----:R-:W-:Y:S02]  /*01c0*/  LEA R6, P0, R11.reuse, UR10, 0x3 ;  /* 0x0000000a0b067c11 */ /* 0x041fe4000f8018ff */
[C---:B------:R-:W-:Y:S01]  /*01d0*/  LEA R2, R0.reuse, UR4, 0x3 ;  /* 0x0000000400027c11 */ /* 0x040fe2000f8e18ff */
[----:B------:R-:W-:Y:S01]  /*01e0*/  VIADD R0, R0, 0x1 ;  /* 0x0000000100007836 */ /* 0x000fe20000000000 */
[C---:B------:R-:W-:Y:S02]  /*01f0*/  LEA.HI.X R7, R11.reuse, UR11, R13, 0x3, P0 ;  /* 0x0000000b0b077c11 */ /* 0x040fe400080f1c0d */
[----:B------:R-:W-:Y:S02]  /*0200*/  IADD3 R11, P0, PT, R11, R4, RZ ;  /* 0x000000040b0b7210 */ /* 0x000fe40007f1e0ff */
[----:B------:R-:W0:Y:S01]  /*0210*/  LDC.64 R2, c[0x3][R2] ;  /* 0x00c0000002027b82 */ /* 0x000e220000000a00 */
[----:B------:R-:W-:-:S02]  /*0220*/  ISETP.NE.AND P1, PT, R0, 0x168, PT ;  /* 0x000001680000780c */ /* 0x000fc40003f25270 */
[----:B------:R-:W-:Y:S02]  /*0230*/  IADD3.X R13, PT, PT, R13, R8, RZ, P0, !PT ;  /* 0x000000080d0d7210 */ /* 0x000fe400007fe4ff */
[----:B------:R-:W-:Y:S02]  /*0240*/  ISETP.GE.U32.AND P0, PT, R11, UR8, PT ;  /* 0x000000080b007c0c */ /* 0x000fe4000bf06070 */
[----:B------:R-:W-:Y:S02]  /*0250*/  SEL R0, R0, RZ, P1 ;  /* 0x000000ff00007207 */ /* 0x000fe40000800000 */
[----:B------:R-:W-:Y:S01]  /*0260*/  ISETP.GE.U32.AND.EX P0, PT, R13, UR9, PT, P0 ;  /* 0x000000090d007c0c */ /* 0x000fe2000bf06100 */
[----:B0-----:R0:W-:-:S12]  /*0270*/  STG.E.64 desc[UR6][R6.64], R2 ;  /* 0x0000000206007986 */ /* 0x0011d8000c101b06 */
[----:B------:R-:W-:Y:S05]  /*0280*/  @!P0 BRA `(.L_x_0) ;  /* 0xfffffffc00c88947 */ /* 0x000fea000383ffff */
[----:B------:R-:W-:Y:S05]  /*0290*/  EXIT ;  /* 0x000000000000794d */ /* 0x000fea0003800000 */
.L_x_1:
[----:B------:R-:W-:-:S00]  /*02a0*/  BRA `(.L_x_1) ;  /* 0xfffffffc00fc7947 */ /* 0x000fc0000383ffff */
[----:B------:R-:W-:-:S00]  /*02b0*/  NOP ;  /* 0x0000000000007918 */ /* 0x000fc00000000000 */
        /* <DEDUP_REMOVED lines=12> */
.L_x_22:


//--------------------- .text._Z15gpu_table_floatPfm --------------------------
	.section	.text._Z15gpu_table_floatPfm,"ax",@progbits
	.align	128
        .global         _Z15gpu_table_floatPfm
        .type           _Z15gpu_table_floatPfm,@function
        .size           _Z15gpu_table_floatPfm,(.L_x_23 - _Z15gpu_table_floatPfm)
        .other          _Z15gpu_table_floatPfm,@"STO_CUDA_ENTRY STV_DEFAULT"
_Z15gpu_table_floatPfm:
.text._Z15gpu_table_floatPfm:
        /* <DEDUP_REMOVED lines=19> */
[----:B------:R-:W-:Y:S02]  /*0130*/  IADD3 RZ, P0, PT, R3, R4, RZ ;  /* 0x0000000403ff7210 */ /* 0x000fe40007f1e0ff */
[----:B------:R-:W-:Y:S01]  /*0140*/  MOV R6, R5 ;  /* 0x0000000500067202 */ /* 0x000fe20000000f00 */
[----:B0-----:R-:W-:Y:S01]  /*0150*/  IMAD.WIDE.U32 R4, R9, UR4, RZ ;  /* 0x0000000409047c25 */ /* 0x001fe2000f8e00ff */
[----:B------:R-:W-:-:S03]  /*0160*/  UMOV UR4, URZ ;  /* 0x000000ff00047c82 */ /* 0x000fc60008000000 */
[----:B------:R-:W-:-:S04]  /*0170*/  IMAD.WIDE.U32.X R2, R13, 0x2d82d82d, R6, P0 ;  /* 0x2d82d82d0d027825 */ /* 0x000fc800000e0406 */
[----:B------:R-:W-:Y:S01]  /*0180*/  VIADD R8, R5, UR4 ;  /* 0x0000000405087c36 */ /* 0x000fe20008000000 */
[----:B------:R-:W-:-:S05]  /*0190*/  SHF.R.U64 R0, R2, 0x6, R3 ;  /* 0x0000000602007819 */ /* 0x000fca0000001203 */
[----:B-12---:R-:W-:-:S07]  /*01a0*/  IMAD R0, R0, -0x168, R11 ;  /* 0xfffffe9800007824 */ /* 0x006fce00078e020b */
.L_x_2:
[C---:B------:R-:W-:Y:S01]  /*01b0*/  SHF.L.U32 R6, R0.reuse, 0x2, RZ ;  /* 0x0000000200067819 */ /* 0x040fe200000006ff */
[----:B------:R-:W-:Y:S01]  /*01c0*/  VIADD R0, R0, 0x1 ;  /* 0x0000000100007836 */ /* 0x000fe20000000000 */
[C---:B0-----:R-:W-:Y:S02]  /*01d0*/  LEA R2, P0, R11.reuse, UR10, 0x2 ;  /* 0x0000000a0b027c11 */ /* 0x041fe4000f8010ff */
[----:B------:R-:W0:Y:S02]  /*01e0*/  LDC R7, c[0x3][R6] ;  /* 0x00c0000006077b82 */ /* 0x000e240000000800 */
[C---:B------:R-:W-:Y:S02]  /*01f0*/  LEA.HI.X R3, R11.reuse, UR11, R13, 0x2, P0 ;  /* 0x0000000b0b037c11 */ /* 0x040fe400080f140d */
[----:B------:R-:W-:Y:S02]  /*0200*/  IADD3 R11, P0, PT, R11, R4, RZ ;  /* 0x000000040b0b7210 */ /* 0x000fe40007f1e0ff */
[----:B------:R-:W-:-:S02]  /*0210*/  ISETP.NE.AND P1, PT, R0, 0x168, PT ;  /* 0x000001680000780c */ /* 0x000fc40003f25270 */
[----:B------:R-:W-:Y:S02]  /*0220*/  IADD3.X R13, PT, PT, R13, R8, RZ, P0, !PT ;  /* 0x000000080d0d7210 */ /* 0x000fe400007fe4ff */
[----:B------:R-:W-:Y:S02]  /*0230*/  ISETP.GE.U32.AND P0, PT, R11, UR8, PT ;  /* 0x000000080b007c0c */ /* 0x000fe4000bf06070 */
[----:B------:R-:W-:Y:S02]  /*0240*/  SEL R0, R0, RZ, P1 ;  /* 0x000000ff00007207 */ /* 0x000fe40000800000 */
[----:B------:R-:W-:Y:S01]  /*0250*/  ISETP.GE.U32.AND.EX P0, PT, R13, UR9, PT, P0 ;  /* 0x000000090d007c0c */ /* 0x000fe2000bf06100 */
[----:B0-----:R0:W-:-:S12]  /*0260*/  STG.E desc[UR6][R2.64], R7 ;  /* 0x0000000702007986 */ /* 0x0011d8000c101906 */
[----:B------:R-:W-:Y:S05]  /*0270*/  @!P0 BRA `(.L_x_2) ;  /* 0xfffffffc00cc8947 */ /* 0x000fea000383ffff */
[----:B------:R-:W-:Y:S05]  /*0280*/  EXIT ;  /* 0x000000000000794d */ /* 0x000fea0003800000 */
.L_x_3:
        /* <DEDUP_REMOVED lines=15> */
.L_x_23:


//--------------------- .text._Z14gpu_sin_doublePdm --------------------------
	.section	.text._Z14gpu_sin_doublePdm,"ax",@progbits
	.align	128
        .global         _Z14gpu_sin_doublePdm
        .type           _Z14gpu_sin_doublePdm,@function
        .size           _Z14gpu_sin_doublePdm,(.L_x_21 - _Z14gpu_sin_doublePdm)
        .other          _Z14gpu_sin_doublePdm,@"STO_CUDA_ENTRY STV_DEFAULT"
_Z14gpu_sin_doublePdm:
.text._Z14gpu_sin_doublePdm:
[----:B------:R-:W0:Y:S01]  /*0000*/  LDC R1, c[0x0][0x37c] ;  /* 0x0000df00ff017b82 */ /* 0x000e220000000800 */
[----:B------:R-:W1:Y:S07]  /*0010*/  S2R R16, SR_TID.X ;  /* 0x0000000000107919 */ /* 0x000e6e0000002100 */
[----:B------:R-:W1:Y:S01]  /*0020*/  S2UR UR4, SR_CTAID.X ;  /* 0x00000000000479c3 */ /* 0x000e620000002500 */
[----:B------:R-:W2:Y:S01]  /*0030*/  LDCU.64 UR6, c[0x0][0x388] ;  /* 0x00007100ff0677ac */ /* 0x000ea20008000a00 */
[----:B------:R-:W-:-:S02]  /*0040*/  IMAD.MOV.U32 R17, RZ, RZ, RZ ;  /* 0x000000ffff117224 */ /* 0x000fc400078e00ff */
[----:B0-----:R-:W-:-:S04]  /*0050*/  VIADD R1, R1, 0xffffffd8 ;  /* 0xffffffd801017836 */ /* 0x001fc80000000000 */
[----:B------:R-:W1:Y:S02]  /*0060*/  LDC R3, c[0x0][0x360] ;  /* 0x0000d800ff037b82 */ /* 0x000e640000000800 */
[----:B-1----:R-:W-:-:S03]  /*0070*/  IMAD.WIDE.U32 R16, R3, UR4, R16 ;  /* 0x0000000403107c25 */ /* 0x002fc6000f8e0010 */
[----:B--2---:R-:W-:-:S04]  /*0080*/  ISETP.GE.U32.AND P0, PT, R16, UR6, PT ;  /* 0x0000000610007c0c */ /* 0x004fc8000bf06070 */
[----:B------:R-:W-:-:S13]  /*0090*/  ISETP.GE.U32.AND.EX P0, PT, R17, UR7, PT, P0 ;  /* 0x0000000711007c0c */ /* 0x000fda000bf06100 */
[----:B------:R-:W-:Y:S05]  /*00a0*/  @P0 EXIT ;  /* 0x000000000000094d */ /* 0x000fea0003800000 */
[----:B------:R-:W-:Y:S01]  /*00b0*/  IMAD.WIDE.U32 R2, R17, -0x7d27d27d, RZ ;  /* 0x82d82d8311027825 */ /* 0x000fe200078e00ff */
[----:B------:R-:W-:Y:S01]  /*00c0*/  UMOV UR4, 0xa2529d39 ;  /* 0xa2529d3900047882 */ /* 0x000fe20000000000 */
[----:B------:R-:W-:Y:S01]  /*00d0*/  UMOV UR5, 0x3f91df46 ;  /* 0x3f91df4600057882 */ /* 0x000fe20000000000 */
[----:B------:R-:W-:Y:S01]  /*00e0*/  BSSY.RECONVERGENT B0, `(.L_x_4) ;  /* 0x0000026000007945 */ /* 0x000fe20003800200 */
[----:B------:R-:W-:-:S04]  /*00f0*/  IMAD.WIDE.U32 R4, P0, R16, 0x2d82d82d, R2 ;  /* 0x2d82d82d10047825 */ /* 0x000fc80007800002 */
[----:B------:R-:W-:-:S04]  /*0100*/  IMAD.WIDE.U32 R2, R16, -0x7d27d27d, RZ ;  /* 0x82d82d8310027825 */ /* 0x000fc800078e00ff */
[----:B------:R-:W-:Y:S01]  /*0110*/  IMAD.X R7, RZ, RZ, RZ, P0 ;  /* 0x000000ffff077224 */ /* 0x000fe200000e06ff */
[----:B------:R-:W-:Y:S01]  /*0120*/  IADD3 RZ, P0, PT, R3, R4, RZ ;  /* 0x0000000403ff7210 */ /* 0x000fe20007f1e0ff */
[----:B------:R-:W-:-:S04]  /*0130*/  IMAD.MOV.U32 R6, RZ, RZ, R5 ;  /* 0x000000ffff067224 */ /* 0x000fc800078e0005 */
[----:B------:R-:W-:-:S05]  /*0140*/  IMAD.WIDE.U32.X R2, R17, 0x2d82d82d, R6, P0 ;  /* 0x2d82d82d11027825 */ /* 0x000fca00000e0406 */
[--C-:B------:R-:W-:Y:S02]  /*0150*/  SHF.R.U32.HI R0, RZ, 0x6, R3.reuse ;  /* 0x00000006ff007819 */ /* 0x100fe40000011603 */
[----:B------:R-:W-:-:S03]  /*0160*/  SHF.R.U64 R5, R2, 0x6, R3 ;  /* 0x0000000602057819 */ /* 0x000fc60000001203 */
[----:B------:R-:W-:Y:S02]  /*0170*/  IMAD R0, R0, -0x168, RZ ;  /* 0xfffffe9800007824 */ /* 0x000fe400078e02ff */
[----:B------:R-:W-:-:S04]  /*0180*/  IMAD.WIDE.U32 R2, R5, -0x168, R16 ;  /* 0xfffffe9805027825 */ /* 0x000fc800078e0010 */
[----:B------:R-:W-:Y:S01]  /*0190*/  IMAD.MOV.U32 R4, RZ, RZ, R2 ;  /* 0x000000ffff047224 */ /* 0x000fe200078e0002 */
[----:B------:R-:W-:-:S04]  /*01a0*/  IADD3 R5, PT, PT, R3, -R5, R0 ;  /* 0x8000000503057210 */ /* 0x000fc80007ffe000 */
[----:B------:R-:W0:Y:S02]  /*01b0*/  I2F.F64.U64 R18, R4 ;  /* 0x0000000400127312 */ /* 0x000e240000301800 */
[----:B0-----:R-:W-:Y:S01]  /*01c0*/  DMUL R18, R18, UR4 ;  /* 0x0000000412127c28 */ /* 0x001fe20008000000 */
[----:B------:R-:W0:Y:S07]  /*01d0*/  LDCU.64 UR4, c[0x0][0x358] ;  /* 0x00006b00ff0477ac */ /* 0x000e2e0008000a00 */
[----:B------:R-:W-:-:S14]  /*01e0*/  DSETP.NEU.AND P0, PT, R18, +INF , PT ;  /* 0x7ff000001200742a */ /* 0x000fdc0003f0d000 */
[----:B------:R-:W-:Y:S01]  /*01f0*/  @!P0 DMUL R2, RZ, +INF ;  /* 0x7ff00000ff028828 */ /* 0x000fe20000000000 */
[----:B------:R-:W-:Y:S01]  /*0200*/  @!P0 IMAD.MOV.U32 R0, RZ, RZ, RZ ;  /* 0x000000ffff008224 */ /* 0x000fe200078e00ff */
[----:B0-----:R-:W-:Y:S09]  /*0210*/  @!P0 BRA `(.L_x_5) ;  /* 0x0000000000488947 */ /* 0x001ff20003800000 */
[----:B------:R-:W-:Y:S01]  /*0220*/  UMOV UR6, 0x6dc9c883 ;  /* 0x6dc9c88300067882 */ /* 0x000fe20000000000 */
[----:B------:R-:W-:Y:S01]  /*0230*/  UMOV UR7, 0x3fe45f30 ;  /* 0x3fe45f3000077882 */ /* 0x000fe20000000000 */
[C---:B------:R-:W-:Y:S02]  /*0240*/  DSETP.GE.AND P0, PT, R18.reuse, 2.14748364800000000000e+09, PT ;  /* 0x41e000001200742a */ /* 0x040fe40003f06000 */
[----:B------:R-:W-:Y:S01]  /*0250*/  DMUL R4, R18, UR6 ;  /* 0x0000000612047c28 */ /* 0x000fe20008000000 */
[----:B------:R-:W-:Y:S01]  /*0260*/  UMOV UR6, 0x54442d18 ;  /* 0x54442d1800067882 */ /* 0x000fe20000000000 */
[----:B------:R-:W-:-:S04]  /*0270*/  UMOV UR7, 0x3ff921fb ;  /* 0x3ff921fb00077882 */ /* 0x000fc80000000000 */
[----:B------:R-:W0:Y:S08]  /*0280*/  F2I.F64 R0, R4 ;  /* 0x0000000400007311 */ /* 0x000e300000301100 */
[----:B0-----:R-:W0:Y:S02]  /*0290*/  I2F.F64 R2, R0 ;  /* 0x0000000000027312 */ /* 0x001e240000201c00 */
[----:B0-----:R-:W-:Y:S01]  /*02a0*/  DFMA R6, R2, -UR6, R18 ;  /* 0x8000000602067c2b */ /* 0x001fe20008000012 */
[----:B------:R-:W-:Y:S01]  /*02b0*/  UMOV UR6, 0x33145c00 ;  /* 0x33145c0000067882 */ /* 0x000fe20000000000 */
[----:B------:R-:W-:-:S06]  /*02c0*/  UMOV UR7, 0x3c91a626 ;  /* 0x3c91a62600077882 */ /* 0x000fcc0000000000 */
[----:B------:R-:W-:Y:S01]  /*02d0*/  DFMA R6, R2, -UR6, R6 ;  /* 0x8000000602067c2b */ /* 0x000fe20008000006 */
[----:B------:R-:W-:Y:S01]  /*02e0*/  UMOV UR6, 0x252049c0 ;  /* 0x252049c000067882 */ /* 0x000fe20000000000 */
[----:B------:R-:W-:-:S06]  /*02f0*/  UMOV UR7, 0x397b839a ;  /* 0x397b839a00077882 */ /* 0x000fcc0000000000 */
[----:B------:R-:W-:Y:S01]  /*0300*/  DFMA R2, R2, -UR6, R6 ;  /* 0x8000000602027c2b */ /* 0x000fe20008000006 */
[----:B------:R-:W-:Y:S10]  /*0310*/  @!P0 BRA `(.L_x_5) ;  /* 0x0000000000088947 */ /* 0x000ff40003800000 */
[----:B------:R-:W-:-:S07]  /*0320*/  MOV R10, 0x340 ;  /* 0x00000340000a7802 */ /* 0x000fce0000000f00 */
[----:B------:R-:W-:Y:S05]  /*0330*/  CALL.REL.NOINC `($_Z14gpu_sin_doublePdm$__internal_trig_reduction_slowpathd) ;  /* 0x00000000008c7944 */ /* 0x000fea0003c00000 */
.L_x_5:
[----:B------:R-:W-:Y:S05]  /*0340*/  BSYNC.RECONVERGENT B0 ;  /* 0x0000000000007941 */ /* 0x000fea0003800200 */
.L_x_4:
[----:B------:R-:W0:Y:S01]  /*0350*/  LDCU.64 UR6, c[0x4][0x10] ;  /* 0x01000200ff0677ac */ /* 0x000e220008000a00 */
[----:B------:R-:W-:-:S05]  /*0360*/  IMAD.SHL.U32 R4, R0, 0x40, RZ ;  /* 0x0000004000047824 */ /* 0x000fca00078e00ff */
[----:B------:R-:W-:-:S04]  /*0370*/  LOP3.LUT R4, R4, 0x40, RZ, 0xc0, !PT ;  /* 0x0000004004047812 */ /* 0x000fc800078ec0ff */
[----:B0-----:R-:W-:-:S05]  /*0380*/  IADD3 R20, P0, PT, R4, UR6, RZ ;  /* 0x0000000604147c10 */ /* 0x001fca000ff1e0ff */
[----:B------:R-:W-:Y:S01]  /*0390*/  IMAD.X R21, RZ, RZ, UR7, P0 ;  /* 0x00000007ff157e24 */ /* 0x000fe200080e06ff */
[----:B------:R-:W-:Y:S01]  /*03a0*/  LOP3.LUT R18, R0, 0x1, RZ, 0xc0, !PT ;  /* 0x0000000100127812 */ /* 0x000fe200078ec0ff */
[----:B------:R-:W-:Y:S01]  /*03b0*/  IMAD.MOV.U32 R22, RZ, RZ, 0x20fd8164 ;  /* 0x20fd8164ff167424 */ /* 0x000fe200078e00ff */
[----:B------:R-:W0:Y:S02]  /*03c0*/  LDCU.64 UR6, c[0x0][0x380] ;  /* 0x00007000ff0677ac */ /* 0x000e240008000a00 */
[----:B------:R-:W2:Y:S04]  /*03d0*/  LDG.E.128.CONSTANT R12, desc[UR4][R20.64] ;  /* 0x00000004140c7981 */ /* 0x000ea8000c1e9d00 */
[----:B------:R-:W3:Y:S04]  /*03e0*/  LDG.E.128.CONSTANT R8, desc[UR4][R20.64+0x10] ;  /* 0x0000100414087981 */ /* 0x000ee8000c1e9d00 */
[----:B------:R-:W4:Y:S01]  /*03f0*/  LDG.E.128.CONSTANT R4, desc[UR4][R20.64+0x20] ;  /* 0x0000200414047981 */ /* 0x000f22000c1e9d00 */
[----:B------:R-:W-:Y:S01]  /*0400*/  IMAD.MOV.U32 R23, RZ, RZ, 0x3da8ff83 ;  /* 0x3da8ff83ff177424 */ /* 0x000fe200078e00ff */
[----:B------:R-:W-:Y:S01]  /*0410*/  ISETP.NE.U32.AND P0, PT, R18, 0x1, PT ;  /* 0x000000011200780c */ /* 0x000fe20003f05070 */
[----:B------:R-:W-:-:S03]  /*0420*/  DMUL R18, R2, R2 ;  /* 0x0000000202127228 */ /* 0x000fc60000000000 */
[----:B------:R-:W-:Y:S02]  /*0430*/  FSEL R22, R22, -8.06006814911005101289e+34, !P0 ;  /* 0xf9785eba16167808 */ /* 0x000fe40004000000 */
[----:B------:R-:W-:-:S06]  /*0440*/  FSEL R23, -R23, 0.11223486810922622681, !P0 ;  /* 0x3de5db6517177808 */ /* 0x000fcc0004000100 */
[----:B--2---:R-:W-:-:S08]  /*0450*/  DFMA R12, R18, R22, R12 ;  /* 0x00000016120c722b */ /* 0x004fd0000000000c */
[----:B------:R-:W-:-:S08]  /*0460*/  DFMA R12, R18, R12, R14 ;  /* 0x0000000c120c722b */ /* 0x000fd0000000000e */
[----:B---3--:R-:W-:-:S08]  /*0470*/  DFMA R8, R18, R12, R8 ;  /* 0x0000000c1208722b */ /* 0x008fd00000000008 */
[----:B------:R-:W-:-:S08]  /*0480*/  DFMA R8, R18, R8, R10 ;  /* 0x000000081208722b */ /* 0x000fd0000000000a */
[----:B----4-:R-:W-:-:S08]  /*0490*/  DFMA R4, R18, R8, R4 ;  /* 0x000000081204722b */ /* 0x010fd00000000004 */
[----:B------:R-:W-:Y:S01]  /*04a0*/  DFMA R4, R18, R4, R6 ;  /* 0x000000041204722b */ /* 0x000fe20000000006 */
[----:B0-----:R-:W-:-:S04]  /*04b0*/  LEA R6, P1, R16, UR6, 0x3 ;  /* 0x0000000610067c11 */ /* 0x001fc8000f8218ff */
[----:B------:R-:W-:-:S03]  /*04c0*/  LEA.HI.X R7, R16, UR7, R17, 0x3, P1 ;  /* 0x0000000710077c11 */ /* 0x000fc600088f1c11 */
[----:B------:R-:W-:Y:S02]  /*04d0*/  DFMA R2, R4, R2, R2 ;  /* 0x000000020402722b */ /* 0x000fe40000000002 */
[----:B------:R-:W-:-:S10]  /*04e0*/  DFMA R4, R18, R4, 1 ;  /* 0x3ff000001204742b */ /* 0x000fd40000000004 */
[----:B------:R-:W-:Y:S02]  /*04f0*/  FSEL R4, R4, R2, !P0 ;  /* 0x0000000204047208 */ /* 0x000fe40004000000 */
[----:B------:R-:W-:Y:S02]  /*0500*/  FSEL R5, R5, R3, !P0 ;  /* 0x0000000305057208 */ /* 0x000fe40004000000 */
[----:B------:R-:W-:-:S04]  /*0510*/  LOP3.LUT P0, RZ, R0, 0x2, RZ, 0xc0, !PT ;  /* 0x0000000200ff7812 */ /* 0x000fc8000780c0ff */
[----:B------:R-:W-:-:S10]  /*0520*/  DADD R2, RZ, -R4 ;  /* 0x00000000ff027229 */ /* 0x000fd40000000804 */
[----:B------:R-:W-:Y:S02]  /*0530*/  FSEL R2, R4, R2, !P0 ;  /* 0x0000000204027208 */ /* 0x000fe40004000000 */
[----:B------:R-:W-:-:S05]  /*0540*/  FSEL R3, R5, R3, !P0 ;  /* 0x0000000305037208 */ /* 0x000fca0004000000 */
[----:B------:R-:W-:Y:S01]  /*0550*/  STG.E.64 desc[UR4][R6.64], R2 ;  /* 0x0000000206007986 */ /* 0x000fe2000c101b04 */
[----:B------:R-:W-:Y:S05]  /*0560*/  EXIT ;  /* 0x000000000000794d */ /* 0x000fea0003800000 */
        .type           $_Z14gpu_sin_doublePdm$__internal_trig_reduction_slowpathd,@function
        .size           $_Z14gpu_sin_doublePdm$__internal_trig_reduction_slowpathd,(.L_x_21 - $_Z14gpu_sin_doublePdm$__internal_trig_reduction_slowpathd)
$_Z14gpu_sin_doublePdm$__internal_trig_reduction_slowpathd:
[--C-:B------:R-:W-:Y:S01]  /*0570*/  SHF.R.U32.HI R6, RZ, 0x14, R19.reuse ;  /* 0x00000014ff067819 */ /* 0x100fe20000011613 */
[----:B------:R-:W-:Y:S02]  /*0580*/  IMAD.MOV.U32 R2, RZ, RZ, R18 ;  /* 0x000000ffff027224 */ /* 0x000fe400078e0012 */
[----:B------:R-:W-:Y:S01]  /*0590*/  IMAD.MOV.U32 R3, RZ, RZ, R19 ;  /* 0x000000ffff037224 */ /* 0x000fe200078e0013 */
[----:B------:R-:W-:Y:S01]  /*05a0*/  LOP3.LUT R0, R6, 0x7ff, RZ, 0xc0, !PT ;  /* 0x000007ff06007812 */ /* 0x000fe200078ec0ff */
[----:B------:R-:W-:-:S03]  /*05b0*/  IMAD.MOV.U32 R4, RZ, RZ, RZ ;  /* 0x000000ffff047224 */ /* 0x000fc600078e00ff */
[----:B------:R-:W-:-:S13]  /*05c0*/  ISETP.NE.AND P0, PT, R0, 0x7ff, PT ;  /* 0x000007ff0000780c */ /* 0x000fda0003f05270 */
[----:B------:R-:W-:Y:S05]  /*05d0*/  @!P0 BRA `(.L_x_6) ;  /* 0x0000000800488947 */ /* 0x000fea0003800000 */
[----:B------:R-:W-:Y:S01]  /*05e0*/  VIADD R0, R0, 0xfffffc00 ;  /* 0xfffffc0000007836 */ /* 0x000fe20000000000 */
[----:B------:R-:W-:Y:S01]  /*05f0*/  BSSY.RECONVERGENT B1, `(.L_x_7) ;  /* 0x000002f000017945 */ /* 0x000fe20003800200 */
[----:B------:R-:W-:-:S03]  /*0600*/  CS2R R20, SRZ ;  /* 0x0000000000147805 */ /* 0x000fc6000001ff00 */
[----:B------:R-:W-:Y:S02]  /*0610*/  SHF.R.U32.HI R5, RZ, 0x6, R0 ;  /* 0x00000006ff057819 */ /* 0x000fe40000011600 */
[----:B------:R-:W-:Y:S02]  /*0620*/  ISETP.GE.U32.AND P0, PT, R0, 0x80, PT ;  /* 0x000000800000780c */ /* 0x000fe40003f06070 */
[C---:B------:R-:W-:Y:S02]  /*0630*/  IADD3 R0, PT, PT, -R5.reuse, 0x13, RZ ;  /* 0x0000001305007810 */ /* 0x040fe40007ffe1ff */
[----:B------:R-:W-:Y:S02]  /*0640*/  IADD3 R13, PT, PT, -R5, 0xf, RZ ;  /* 0x0000000f050d7810 */ /* 0x000fe40007ffe1ff */
[----:B------:R-:W-:-:S04]  /*0650*/  SEL R0, R0, 0x12, P0 ;  /* 0x0000001200007807 */ /* 0x000fc80000000000 */
[----:B------:R-:W-:-:S13]  /*0660*/  ISETP.GE.AND P0, PT, R13, R0, PT ;  /* 0x000000000d00720c */ /* 0x000fda0003f06270 */
[----:B------:R-:W-:Y:S05]  /*0670*/  @P0 BRA `(.L_x_8) ;  /* 0x0000000000980947 */ /* 0x000fea0003800000 */
[----:B------:R-:W0:Y:S01]  /*0680*/  LDC.64 R8, c[0x0][0x358] ;  /* 0x0000d600ff087b82 */ /* 0x000e220000000a00 */
[C---:B------:R-:W-:Y:S01]  /*0690*/  SHF.L.U64.HI R11, R2.reuse, 0xb, R3 ;  /* 0x0000000b020b7819 */ /* 0x040fe20000010203 */
[----:B------:R-:W-:Y:S01]  /*06a0*/  BSSY.RECONVERGENT B2, `(.L_x_9) ;  /* 0x0000022000027945 */ /* 0x000fe20003800200 */
[----:B------:R-:W-:Y:S01]  /*06b0*/  IMAD.SHL.U32 R7, R2, 0x800, RZ ;  /* 0x0000080002077824 */ /* 0x000fe200078e00ff */
[----:B------:R-:W-:Y:S01]  /*06c0*/  IADD3 R12, PT, PT, RZ, -R5, -R0 ;  /* 0x80000005ff0c7210 */ /* 0x000fe20007ffe800 */
[----:B------:R-:W-:Y:S01]  /*06d0*/  IMAD.MOV.U32 R4, RZ, RZ, RZ ;  /* 0x000000ffff047224 */ /* 0x000fe200078e00ff */
[----:B------:R-:W-:Y:S02]  /*06e0*/  CS2R R20, SRZ ;  /* 0x0000000000147805 */ /* 0x000fe4000001ff00 */
[----:B------:R-:W-:-:S07]  /*06f0*/  LOP3.LUT R11, R11, 0x80000000, RZ, 0xfc, !PT ;  /* 0x800000000b0b7812 */ /* 0x000fce00078efcff */
.L_x_10:
[----:B------:R-:W1:Y:S01]  /*0700*/  LDC.64 R2, c[0x4][0x8] ;  /* 0x01000200ff027b82 */ /* 0x000e620000000a00 */
[----:B0-----:R-:W-:Y:S02]  /*0710*/  R2UR UR6, R8 ;  /* 0x00000000080672ca */ /* 0x001fe400000e0000 */
[----:B------:R-:W-:Y:S01]  /*0720*/  R2UR UR7, R9 ;  /* 0x00000000090772ca */ /* 0x000fe200000e0000 */
[----:B-1----:R-:W-:-:S12]  /*0730*/  IMAD.WIDE R2, R13, 0x8, R2 ;  /* 0x000000080d027825 */ /* 0x002fd800078e0202 */
[----:B------:R-:W2:Y:S01]  /*0740*/  LDG.E.64.CONSTANT R2, desc[UR6][R2.64] ;  /* 0x0000000602027981 */ /* 0x000ea2000c1e9b00 */
[----:B------:R-:W-:Y:S02]  /*0750*/  VIADD R12, R12, 0x1 ;  /* 0x000000010c0c7836 */ /* 0x000fe40000000000 */
[----:B------:R-:W-:Y:S02]  /*0760*/  VIADD R13, R13, 0x1 ;  /* 0x000000010d0d7836 */ /* 0x000fe40000000000 */
[----:B--2---:R-:W-:-:S04]  /*0770*/  IMAD.WIDE.U32 R20, P2, R2, R7, R20 ;  /* 0x0000000702147225 */ /* 0x004fc80007840014 */
[----:B------:R-:W-:Y:S02]  /*0780*/  IMAD R15, R2, R11, RZ ;  /* 0x0000000b020f7224 */ /* 0x000fe400078e02ff */
[CC--:B------:R-:W-:Y:S02]  /*0790*/  IMAD R14, R3.reuse, R7.reuse, RZ ;  /* 0x00000007030e7224 */ /* 0x0c0fe400078e02ff */
[----:B------:R-:W-:Y:S01]  /*07a0*/  IMAD.HI.U32 R23, R3, R7, RZ ;  /* 0x0000000703177227 */ /* 0x000fe200078e00ff */
[----:B------:R-:W-:-:S03]  /*07b0*/  IADD3 R21, P0, PT, R15, R21, RZ ;  /* 0x000000150f157210 */ /* 0x000fc60007f1e0ff */
[----:B------:R-:W-:Y:S01]  /*07c0*/  IMAD R15, R4, 0x8, R1 ;  /* 0x00000008040f7824 */ /* 0x000fe200078e0201 */
[----:B------:R-:W-:Y:S01]  /*07d0*/  IADD3 R21, P1, PT, R14, R21, RZ ;  /* 0x000000150e157210 */ /* 0x000fe20007f3e0ff */
[----:B------:R-:W-:-:S04]  /*07e0*/  IMAD.HI.U32 R14, R2, R11, RZ ;  /* 0x0000000b020e7227 */ /* 0x000fc800078e00ff */
[----:B------:R-:W-:Y:S01]  /*07f0*/  IMAD.X R2, RZ, RZ, R14, P2 ;  /* 0x000000ffff027224 */ /* 0x000fe200010e060e */
[----:B------:R0:W-:Y:S01]  /*0800*/  STL.64 [R15], R20 ;  /* 0x000000140f007387 */ /* 0x0001e20000100a00 */
[----:B------:R-:W-:-:S03]  /*0810*/  IMAD.HI.U32 R14, R3, R11, RZ ;  /* 0x0000000b030e7227 */ /* 0x000fc600078e00ff */
[----:B------:R-:W-:Y:S01]  /*0820*/  IADD3.X R2, P0, PT, R23, R2, RZ, P0, !PT ;  /* 0x0000000217027210 */ /* 0x000fe2000071e4ff */
[----:B------:R-:W-:Y:S02]  /*0830*/  IMAD R3, R3, R11, RZ ;  /* 0x0000000b03037224 */ /* 0x000fe400078e02ff */
[----:B------:R-:W-:-:S03]  /*0840*/  VIADD R4, R4, 0x1 ;  /* 0x0000000104047836 */ /* 0x000fc60000000000 */
[----:B------:R-:W-:Y:S01]  /*0850*/  IADD3.X R3, P1, PT, R3, R2, RZ, P1, !PT ;  /* 0x0000000203037210 */ /* 0x000fe20000f3e4ff */
[----:B------:R-:W-:Y:S01]  /*0860*/  IMAD.X R2, RZ, RZ, R14, P0 ;  /* 0x000000ffff027224 */ /* 0x000fe200000e060e */
[----:B------:R-:W-:-:S03]  /*0870*/  ISETP.NE.AND P0, PT, R12, -0xf, PT ;  /* 0xfffffff10c00780c */ /* 0x000fc60003f05270 */
[----:B------:R-:W-:Y:S02]  /*0880*/  IMAD.X R2, RZ, RZ, R2, P1 ;  /* 0x000000ffff027224 */ /* 0x000fe400008e0602 */
[----:B0-----:R-:W-:Y:S02]  /*0890*/  IMAD.MOV.U32 R20, RZ, RZ, R3 ;  /* 0x000000ffff147224 */ /* 0x001fe400078e0003 */
[----:B------:R-:W-:-:S06]  /*08a0*/  IMAD.MOV.U32 R21, RZ, RZ, R2 ;  /* 0x000000ffff157224 */ /* 0x000fcc00078e0002 */
[----:B------:R-:W-:Y:S05]  /*08b0*/  @P0 BRA `(.L_x_10) ;  /* 0xfffffffc00900947 */ /* 0x000fea000383ffff */
[----:B------:R-:W-:Y:S05]  /*08c0*/  BSYNC.RECONVERGENT B2 ;  /* 0x0000000000027941 */ /* 0x000fea0003800200 */
.L_x_9:
[----:B------:R-:W-:-:S07]  /*08d0*/  IMAD.MOV.U32 R13, RZ, RZ, R0 ;  /* 0x000000ffff0d7224 */ /* 0x000fce00078e0000 */
.L_x_8:
[----:B------:R-:W-:Y:S05]  /*08e0*/  BSYNC.RECONVERGENT B1 ;  /* 0x0000000000017941 */ /* 0x000fea0003800200 */
.L_x_7:
[----:B------:R-:W-:Y:S01]  /*08f0*/  LOP3.LUT P0, R23, R6, 0x3f, RZ, 0xc0, !PT ;  /* 0x0000003f06177812 */ /* 0x000fe2000780c0ff */
[----:B------:R-:W-:-:S04]  /*0900*/  IMAD.IADD R0, R5, 0x1, R13 ;  /* 0x0000000105007824 */ /* 0x000fc800078e020d */
[----:B------:R-:W-:-:S05]  /*0910*/  IMAD.U32 R25, R0, 0x8, R1 ;  /* 0x0000000800197824 */ /* 0x000fca00078e0001 */
[----:B------:R0:W-:Y:S04]  /*0920*/  STL.64 [R25+-0x78], R20 ;  /* 0xffff881419007387 */ /* 0x0001e80000100a00 */
[----:B------:R-:W2:Y:S04]  /*0930*/  @P0 LDL.64 R8, [R1+0x8] ;  /* 0x0000080001080983 */ /* 0x000ea80000100a00 */
[----:B------:R-:W3:Y:S04]  /*0940*/  LDL.64 R2, [R1+0x10] ;  /* 0x0000100001027983 */ /* 0x000ee80000100a00 */
[----:B------:R-:W4:Y:S01]  /*0950*/  LDL.64 R4, [R1+0x18] ;  /* 0x0000180001047983 */ /* 0x000f220000100a00 */
[----:B------:R-:W-:Y:S01]  /*0960*/  @P0 LOP3.LUT R0, R6, 0x3f, RZ, 0xc, !PT ;  /* 0x0000003f06000812 */ /* 0x000fe200078e0cff */
[----:B------:R-:W-:Y:S01]  /*0970*/  BSSY.RECONVERGENT B1, `(.L_x_11) ;  /* 0x0000034000017945 */ /* 0x000fe20003800200 */
[----:B--2---:R-:W-:-:S02]  /*0980*/  @P0 SHF.R.U64 R7, R8, 0x1, R9 ;  /* 0x0000000108070819 */ /* 0x004fc40000001209 */
[----:B------:R-:W-:Y:S02]  /*0990*/  @P0 SHF.R.U32.HI R9, RZ, 0x1, R9 ;  /* 0x00000001ff090819 */ /* 0x000fe40000011609 */
[CC--:B---3--:R-:W-:Y:S02]  /*09a0*/  @P0 SHF.L.U32 R11, R2.reuse, R23.reuse, RZ ;  /* 0x00000017020b0219 */ /* 0x0c8fe400000006ff */
[----:B------:R-:W-:Y:S02]  /*09b0*/  @P0 SHF.R.U64 R6, R7, R0, R9 ;  /* 0x0000000007060219 */ /* 0x000fe40000001209 */
[--C-:B------:R-:W-:Y:S02]  /*09c0*/  @P0 SHF.R.U32.HI R15, RZ, 0x1, R3.reuse ;  /* 0x00000001ff0f0819 */ /* 0x100fe40000011603 */
[C-C-:B------:R-:W-:Y:S02]  /*09d0*/  @P0 SHF.R.U64 R13, R2.reuse, 0x1, R3.reuse ;  /* 0x00000001020d0819 */ /* 0x140fe40000001203 */
[----:B------:R-:W-:-:S02]  /*09e0*/  @P0 SHF.L.U64.HI R8, R2, R23, R3 ;  /* 0x0000001702080219 */ /* 0x000fc40000010203 */
[----:B------:R-:W-:Y:S02]  /*09f0*/  @P0 SHF.R.U32.HI R7, RZ, R0, R9 ;  /* 0x00000000ff070219 */ /* 0x000fe40000011609 */
[----:B------:R-:W-:Y:S02]  /*0a00*/  @P0 LOP3.LUT R2, R11, R6, RZ, 0xfc, !PT ;  /* 0x000000060b020212 */ /* 0x000fe400078efcff */
[----:B----4-:R-:W-:Y:S02]  /*0a10*/  @P0 SHF.L.U32 R9, R4, R23, RZ ;  /* 0x0000001704090219 */ /* 0x010fe400000006ff */
[----:B------:R-:W-:Y:S02]  /*0a20*/  @P0 SHF.R.U64 R12, R13, R0, R15 ;  /* 0x000000000d0c0219 */ /* 0x000fe4000000120f */
[----:B------:R-:W-:Y:S01]  /*0a30*/  @P0 LOP3.LUT R3, R8, R7, RZ, 0xfc, !PT ;  /* 0x0000000708030212 */ /* 0x000fe200078efcff */
[----:B------:R-:W-:Y:S01]  /*0a40*/  IMAD.SHL.U32 R8, R2, 0x4, RZ ;  /* 0x0000000402087824 */ /* 0x000fe200078e00ff */
[----:B------:R-:W-:-:S02]  /*0a50*/  @P0 SHF.L.U64.HI R23, R4, R23, R5 ;  /* 0x0000001704170219 */ /* 0x000fc40000010205 */
[----:B------:R-:W-:Y:S02]  /*0a60*/  @P0 LOP3.LUT R4, R9, R12, RZ, 0xfc, !PT ;  /* 0x0000000c09040212 */ /* 0x000fe400078efcff */
[----:B------:R-:W-:Y:S02]  /*0a70*/  @P0 SHF.R.U32.HI R0, RZ, R0, R15 ;  /* 0x00000000ff000219 */ /* 0x000fe4000001160f */
[----:B------:R-:W-:Y:S02]  /*0a80*/  SHF.L.U64.HI R9, R2, 0x2, R3 ;  /* 0x0000000202097819 */ /* 0x000fe40000010203 */
[----:B------:R-:W-:Y:S02]  /*0a90*/  @P0 LOP3.LUT R5, R23, R0, RZ, 0xfc, !PT ;  /* 0x0000000017050212 */ /* 0x000fe400078efcff */
[----:B------:R-:W-:Y:S02]  /*0aa0*/  SHF.L.W.U32.HI R3, R3, 0x2, R4 ;  /* 0x0000000203037819 */ /* 0x000fe40000010e04 */
[----:B------:R-:W-:-:S02]  /*0ab0*/  IADD3 RZ, P0, PT, RZ, -R8, RZ ;  /* 0x80000008ffff7210 */ /* 0x000fc40007f1e0ff */
[----:B------:R-:W-:Y:S02]  /*0ac0*/  LOP3.LUT R0, RZ, R9, RZ, 0x33, !PT ;  /* 0x00000009ff007212 */ /* 0x000fe400078e33ff */
[----:B------:R-:W-:Y:S02]  /*0ad0*/  SHF.L.W.U32.HI R4, R4, 0x2, R5 ;  /* 0x0000000204047819 */ /* 0x000fe40000010e05 */
[----:B------:R-:W-:Y:S02]  /*0ae0*/  LOP3.LUT R2, RZ, R3, RZ, 0x33, !PT ;  /* 0x00000003ff027212 */ /* 0x000fe400078e33ff */
[----:B------:R-:W-:Y:S02]  /*0af0*/  IADD3.X R6, P0, PT, RZ, R0, RZ, P0, !PT ;  /* 0x00000000ff067210 */ /* 0x000fe4000071e4ff */
[----:B------:R-:W-:Y:S02]  /*0b00*/  LOP3.LUT R7, RZ, R4, RZ, 0x33, !PT ;  /* 0x00000004ff077212 */ /* 0x000fe400078e33ff */
[----:B------:R-:W-:-:S02]  /*0b10*/  IADD3.X R0, P1, PT, RZ, R2, RZ, P0, !PT ;  /* 0x00000002ff007210 */ /* 0x000fc4000073e4ff */
[----:B------:R-:W-:-:S03]  /*0b20*/  ISETP.GT.U32.AND P2, PT, R3, -0x1, PT ;  /* 0xffffffff0300780c */ /* 0x000fc60003f44070 */
[----:B------:R-:W-:Y:S01]  /*0b30*/  IMAD.X R7, RZ, RZ, R7, P1 ;  /* 0x000000ffff077224 */ /* 0x000fe200008e0607 */
[----:B------:R-:W-:-:S04]  /*0b40*/  ISETP.GT.AND.EX P0, PT, R4, -0x1, PT, P2 ;  /* 0xffffffff0400780c */ /* 0x000fc80003f04320 */
[----:B------:R-:W-:Y:S02]  /*0b50*/  SEL R2, R4, R7, P0 ;  /* 0x0000000704027207 */ /* 0x000fe40000000000 */
[----:B------:R-:W-:Y:S02]  /*0b60*/  SEL R13, R3, R0, P0 ;  /* 0x00000000030d7207 */ /* 0x000fe40000000000 */
[----:B------:R-:W-:Y:S02]  /*0b70*/  ISETP.NE.U32.AND P1, PT, R2, RZ, PT ;  /* 0x000000ff0200720c */ /* 0x000fe40003f25070 */
[----:B------:R-:W-:Y:S02]  /*0b80*/  SEL R9, R9, R6, P0 ;  /* 0x0000000609097207 */ /* 0x000fe40000000000 */
[----:B------:R-:W-:Y:S01]  /*0b90*/  SEL R3, R13, R2, !P1 ;  /* 0x000000020d037207 */ /* 0x000fe20004800000 */
[----:B------:R-:W-:-:S05]  /*0ba0*/  @!P0 IMAD.MOV R8, RZ, RZ, -R8 ;  /* 0x000000ffff088224 */ /* 0x000fca00078e0a08 */
[----:B------:R-:W1:Y:S02]  /*0bb0*/  FLO.U32 R3, R3 ;  /* 0x0000000300037300 */ /* 0x000e6400000e0000 */
[C---:B-1----:R-:W-:Y:S02]  /*0bc0*/  IADD3 R7, PT, PT, -R3.reuse, 0x1f, RZ ;  /* 0x0000001f03077810 */ /* 0x042fe40007ffe1ff */
[----:B------:R-:W-:-:S03]  /*0bd0*/  IADD3 R0, PT, PT, -R3, 0x3f, RZ ;  /* 0x0000003f03007810 */ /* 0x000fc60007ffe1ff */
[----:B------:R-:W-:-:S05]  /*0be0*/  @P1 IMAD.MOV R0, RZ, RZ, R7 ;  /* 0x000000ffff001224 */ /* 0x000fca00078e0207 */
[----:B------:R-:W-:-:S13]  /*0bf0*/  ISETP.NE.AND P1, PT, R0, RZ, PT ;  /* 0x000000ff0000720c */ /* 0x000fda0003f25270 */
[----:B0-----:R-:W-:Y:S05]  /*0c00*/  @!P1 BRA `(.L_x_12) ;  /* 0x0000000000289947 */ /* 0x001fea0003800000 */
[--C-:B------:R-:W-:Y:S02]  /*0c10*/  SHF.R.U64 R7, R8, 0x1, R9.reuse ;  /* 0x0000000108077819 */ /* 0x100fe40000001209 */
[C---:B------:R-:W-:Y:S02]  /*0c20*/  LOP3.LUT R3, R0.reuse, 0x3f, RZ, 0xc0, !PT ;  /* 0x0000003f00037812 */ /* 0x040fe400078ec0ff */
[----:B------:R-:W-:Y:S02]  /*0c30*/  SHF.R.U32.HI R9, RZ, 0x1, R9 ;  /* 0x00000001ff097819 */ /* 0x000fe40000011609 */
[----:B------:R-:W-:Y:S02]  /*0c40*/  LOP3.LUT R6, R0, 0x3f, RZ, 0xc, !PT ;  /* 0x0000003f00067812 */ /* 0x000fe400078e0cff */
[CC--:B------:R-:W-:Y:S02]  /*0c50*/  SHF.L.U64.HI R11, R13.reuse, R3.reuse, R2 ;  /* 0x000000030d0b7219 */ /* 0x0c0fe40000010202 */
[----:B------:R-:W-:-:S02]  /*0c60*/  SHF.L.U32 R3, R13, R3, RZ ;  /* 0x000000030d037219 */ /* 0x000fc400000006ff */
[-CC-:B------:R-:W-:Y:S02]  /*0c70*/  SHF.R.U64 R2, R7, R6.reuse, R9.reuse ;  /* 0x0000000607027219 */ /* 0x180fe40000001209 */
[----:B------:R-:W-:Y:S02]  /*0c80*/  SHF.R.U32.HI R6, RZ, R6, R9 ;  /* 0x00000006ff067219 */ /* 0x000fe40000011609 */
[----:B------:R-:W-:Y:S02]  /*0c90*/  LOP3.LUT R13, R3, R2, RZ, 0xfc, !PT ;  /* 0x00000002030d7212 */ /* 0x000fe400078efcff */
[----:B------:R-:W-:-:S07]  /*0ca0*/  LOP3.LUT R2, R11, R6, RZ, 0xfc, !PT ;  /* 0x000000060b027212 */ /* 0x000fce00078efcff */
.L_x_12:
[----:B------:R-:W-:Y:S05]  /*0cb0*/  BSYNC.RECONVERGENT B1 ;  /* 0x0000000000017941 */ /* 0x000fea0003800200 */
.L_x_11:
[----:B------:R-:W-:Y:S01]  /*0cc0*/  IMAD.WIDE.U32 R8, R13, 0x2168c235, RZ ;  /* 0x2168c2350d087825 */ /* 0x000fe200078e00ff */
[----:B------:R-:W-:-:S03]  /*0cd0*/  SHF.R.U32.HI R5, RZ, 0x1e, R5 ;  /* 0x0000001eff057819 */ /* 0x000fc60000011605 */
[----:B------:R-:W-:Y:S01]  /*0ce0*/  IMAD.MOV.U32 R6, RZ, RZ, R9 ;  /* 0x000000ffff067224 */ /* 0x000fe200078e0009 */
[----:B------:R-:W-:Y:S01]  /*0cf0*/  IADD3 RZ, P1, PT, R8, R8, RZ ;  /* 0x0000000808ff7210 */ /* 0x000fe20007f3e0ff */
[----:B------:R-:W-:Y:S01]  /*0d00*/  IMAD.MOV.U32 R7, RZ, RZ, RZ ;  /* 0x000000ffff077224 */ /* 0x000fe200078e00ff */
[----:B------:R-:W-:Y:S01]  /*0d10*/  LEA.HI R4, R4, R5, RZ, 0x1 ;  /* 0x0000000504047211 */ /* 0x000fe200078f08ff */
[----:B------:R-:W-:-:S04]  /*0d20*/  IMAD.HI.U32 R3, R2, -0x36f0255e, RZ ;  /* 0xc90fdaa202037827 */ /* 0x000fc800078e00ff */
[----:B------:R-:W-:-:S04]  /*0d30*/  IMAD.WIDE.U32 R6, R13, -0x36f0255e, R6 ;  /* 0xc90fdaa20d067825 */ /* 0x000fc800078e0006 */
[C---:B------:R-:W-:Y:S02]  /*0d40*/  IMAD R9, R2.reuse, -0x36f0255e, RZ ;  /* 0xc90fdaa202097824 */ /* 0x040fe400078e02ff */
[----:B------:R-:W-:-:S04]  /*0d50*/  IMAD.WIDE.U32 R6, P2, R2, 0x2168c235, R6 ;  /* 0x2168c23502067825 */ /* 0x000fc80007840006 */
[----:B------:R-:W-:Y:S01]  /*0d60*/  IMAD.X R2, RZ, RZ, R3, P2 ;  /* 0x000000ffff027224 */ /* 0x000fe200010e0603 */
[----:B------:R-:W-:Y:S02]  /*0d70*/  IADD3 R3, P2, PT, R9, R7, RZ ;  /* 0x0000000709037210 */ /* 0x000fe40007f5e0ff */
[----:B------:R-:W-:Y:S02]  /*0d80*/  IADD3.X RZ, P1, PT, R6, R6, RZ, P1, !PT ;  /* 0x0000000606ff7210 */ /* 0x000fe40000f3e4ff */
[C---:B------:R-:W-:Y:S01]  /*0d90*/  ISETP.GT.U32.AND P3, PT, R3.reuse, RZ, PT ;  /* 0x000000ff0300720c */ /* 0x040fe20003f64070 */
[----:B------:R-:W-:Y:S01]  /*0da0*/  IMAD.X R2, RZ, RZ, R2, P2 ;  /* 0x000000ffff027224 */ /* 0x000fe200010e0602 */
[----:B------:R-:W-:-:S04]  /*0db0*/  IADD3.X R6, P2, PT, R3, R3, RZ, P1, !PT ;  /* 0x0000000303067210 */ /* 0x000fc80000f5e4ff */
[C---:B------:R-:W-:Y:S01]  /*0dc0*/  ISETP.GT.AND.EX P1, PT, R2.reuse, RZ, PT, P3 ;  /* 0x000000ff0200720c */ /* 0x040fe20003f24330 */
[----:B------:R-:W-:-:S03]  /*0dd0*/  IMAD.X R7, R2, 0x1, R2, P2 ;  /* 0x0000000102077824 */ /* 0x000fc600010e0602 */
[----:B------:R-:W-:Y:S02]  /*0de0*/  SEL R6, R6, R3, P1 ;  /* 0x0000000306067207 */ /* 0x000fe40000800000 */
[----:B------:R-:W-:Y:S02]  /*0df0*/  SEL R3, R7, R2, P1 ;  /* 0x0000000207037207 */ /* 0x000fe40000800000 */
[----:B------:R-:W-:Y:S02]  /*0e00*/  IADD3 R2, P2, PT, R6, 0x1, RZ ;  /* 0x0000000106027810 */ /* 0x000fe40007f5e0ff */
[----:B------:R-:W-:Y:S02]  /*0e10*/  SEL R7, RZ, 0xffffffff, !P1 ;  /* 0xffffffffff077807 */ /* 0x000fe40004800000 */
[----:B------:R-:W-:Y:S01]  /*0e20*/  LOP3.LUT P1, R19, R19, 0x80000000, RZ, 0xc0, !PT ;  /* 0x8000000013137812 */ /* 0x000fe2000782c0ff */
[----:B------:R-:W-:Y:S02]  /*0e30*/  IMAD.X R3, RZ, RZ, R3, P2 ;  /* 0x000000ffff037224 */ /* 0x000fe400010e0603 */
[----:B------:R-:W-:Y:S01]  /*0e40*/  IMAD.IADD R0, R7, 0x1, -R0 ;  /* 0x0000000107007824 */ /* 0x000fe200078e0a00 */
[----:B------:R-:W-:-:S02]  /*0e50*/  @!P0 LOP3.LUT R19, R19, 0x80000000, RZ, 0x3c, !PT ;  /* 0x8000000013138812 */ /* 0x000fc400078e3cff */
[----:B------:R-:W-:Y:S01]  /*0e60*/  SHF.R.U64 R2, R2, 0xa, R3 ;  /* 0x0000000a02027819 */ /* 0x000fe20000001203 */
[----:B------:R-:W-:-:S03]  /*0e70*/  IMAD.SHL.U32 R0, R0, 0x100000, RZ ;  /* 0x0010000000007824 */ /* 0x000fc600078e00ff */
[----:B------:R-:W-:-:S03]  /*0e80*/  IADD3 R2, P2, PT, R2, 0x1, RZ ;  /* 0x0000000102027810 */ /* 0x000fc60007f5e0ff */
[----:B------:R-:W-:Y:S01]  /*0e90*/  @P1 IMAD.MOV R4, RZ, RZ, -R4 ;  /* 0x000000ffff041224 */ /* 0x000fe200078e0a04 */
[----:B------:R-:W-:-:S04]  /*0ea0*/  LEA.HI.X R3, R3, RZ, RZ, 0x16, P2 ;  /* 0x000000ff03037211 */ /* 0x000fc800010fb4ff */
[--C-:B------:R-:W-:Y:S02]  /*0eb0*/  SHF.R.U64 R2, R2, 0x1, R3.reuse ;  /* 0x0000000102027819 */ /* 0x100fe40000001203 */
[----:B------:R-:W-:Y:S02]  /*0ec0*/  SHF.R.U32.HI R3, RZ, 0x1, R3 ;  /* 0x00000001ff037819 */ /* 0x000fe40000011603 */
[----:B------:R-:W-:-:S04]  /*0ed0*/  IADD3 R2, P2, P3, RZ, RZ, R2 ;  /* 0x000000ffff027210 */ /* 0x000fc80007b5e002 */
[----:B------:R-:W-:-:S04]  /*0ee0*/  IADD3.X R0, PT, PT, R0, 0x3fe00000, R3, P2, P3 ;  /* 0x3fe0000000007810 */ /* 0x000fc800017e6403 */
[----:B------:R-:W-:-:S07]  /*0ef0*/  LOP3.LUT R3, R0, R19, RZ, 0xfc, !PT ;  /* 0x0000001300037212 */ /* 0x000fce00078efcff */
.L_x_6:
[----:B------:R-:W-:Y:S02]  /*0f00*/  IMAD.MOV.U32 R11, RZ, RZ, 0x0 ;  /* 0x00000000ff0b7424 */ /* 0x000fe400078e00ff */
[----:B------:R-:W-:Y:S02]  /*0f10*/  IMAD.MOV.U32 R0, RZ, RZ, R4 ;  /* 0x000000ffff007224 */ /* 0x000fe400078e0004 */
[----:B------:R-:W-:Y:S05]  /*0f20*/  RET.REL.NODEC R10 `(_Z14gpu_sin_doublePdm) ;  /* 0xfffffff00a347950 */ /* 0x000fea0003c3ffff */
.L_x_13:
        /* <DEDUP_REMOVED lines=13> */
.L_x_21:


//--------------------- .text._Z18gpu_sin_float_fastPfm --------------------------
	.section	.text._Z18gpu_sin_float_fastPfm,"ax",@progbits
	.align	128
        .global         _Z18gpu_sin_float_fastPfm
        .type           _Z18gpu_sin_float_fastPfm,@function
        .size           _Z18gpu_sin_float_fastPfm,(.L_x_25 - _Z18gpu_sin_float_fastPfm)
        .other          _Z18gpu_sin_float_fastPfm,@"STO_CUDA_ENTRY STV_DEFAULT"
_Z18gpu_sin_float_fastPfm:
.text._Z18gpu_sin_float_fastPfm:
[----:B------:R-:W-:Y:S01]  /*0000*/  LDC R1, c[0x0][0x37c] ;  /* 0x0000df00ff017b82 */ /* 0x000fe20000000800 */
[----:B------:R-:W0:Y:S07]  /*0010*/  S2R R2, SR_TID.X ;  /* 0x0000000000027919 */ /* 0x000e2e0000002100 */
[----:B------:R-:W0:Y:S01]  /*0020*/  S2UR UR4, SR_CTAID.X ;  /* 0x00000000000479c3 */ /* 0x000e220000002500 */
[----:B------:R-:W1:Y:S01]  /*0030*/  LDCU.64 UR6, c[0x0][0x388] ;  /* 0x00007100ff0677ac */ /* 0x000e620008000a00 */
[----:B------:R-:W-:-:S06]  /*0040*/  HFMA2 R3, -RZ, RZ, 0, 0 ;  /* 0x00000000ff037431 */ /* 0x000fcc00000001ff */
[----:B------:R-:W0:Y:S02]  /*0050*/  LDC R5, c[0x0][0x360] ;  /* 0x0000d800ff057b82 */ /* 0x000e240000000800 */
[----:B0-----:R-:W-:-:S03]  /*0060*/  IMAD.WIDE.U32 R2, R5, UR4, R2 ;  /* 0x0000000405027c25 */ /* 0x001fc6000f8e0002 */
[----:B-1----:R-:W-:-:S04]  /*0070*/  ISETP.GE.U32.AND P0, PT, R2, UR6, PT ;  /* 0x0000000602007c0c */ /* 0x002fc8000bf06070 */
[----:B------:R-:W-:-:S13]  /*0080*/  ISETP.GE.U32.AND.EX P0, PT, R3, UR7, PT, P0 ;  /* 0x0000000703007c0c */ /* 0x000fda000bf06100 */
[----:B------:R-:W-:Y:S05]  /*0090*/  @P0 EXIT ;  /* 0x000000000000094d */ /* 0x000fea0003800000 */
[----:B------:R-:W-:Y:S01]  /*00a0*/  IMAD.WIDE.U32 R4, R3, -0x7d27d27d, RZ ;  /* 0x82d82d8303047825 */ /* 0x000fe200078e00ff */
[----:B------:R-:W0:Y:S01]  /*00b0*/  LDCU.64 UR6, c[0x0][0x380] ;  /* 0x00007000ff0677ac */ /* 0x000e220008000a00 */
[----:B------:R-:W1:Y:S02]  /*00c0*/  LDCU.64 UR4, c[0x0][0x358] ;  /* 0x00006b00ff0477ac */ /* 0x000e640008000a00 */
[----:B------:R-:W-:-:S04]  /*00d0*/  IMAD.WIDE.U32 R6, P0, R2, 0x2d82d82d, R4 ;  /* 0x2d82d82d02067825 */ /* 0x000fc80007800004 */
[----:B------:R-:W-:Y:S01]  /*00e0*/  IMAD.WIDE.U32 R4, R2, -0x7d27d27d, RZ ;  /* 0x82d82d8302047825 */ /* 0x000fe200078e00ff */
[----:B------:R-:W-:Y:S02]  /*00f0*/  IADD3.X R9, PT, PT, RZ, RZ, RZ, P0, !PT ;  /* 0x000000ffff097210 */ /* 0x000fe400007fe4ff */
[----:B------:R-:W-:Y:S02]  /*0100*/  MOV R8, R7 ;  /* 0x0000000700087202 */ /* 0x000fe40000000f00 */
[----:B------:R-:W-:-:S05]  /*0110*/  IADD3 RZ, P0, PT, R5, R6, RZ ;  /* 0x0000000605ff7210 */ /* 0x000fca0007f1e0ff */
[----:B------:R-:W-:Y:S01]  /*0120*/  IMAD.WIDE.U32.X R4, R3, 0x2d82d82d, R8, P0 ;  /* 0x2d82d82d03047825 */ /* 0x000fe200000e0408 */
[----:B0-----:R-:W-:-:S04]  /*0130*/  LEA R6, P0, R2, UR6, 0x2 ;  /* 0x0000000602067c11 */ /* 0x001fc8000f8010ff */
[--C-:B------:R-:W-:Y:S02]  /*0140*/  SHF.R.U32.HI R0, RZ, 0x6, R5.reuse ;  /* 0x00000006ff007819 */ /* 0x100fe40000011605 */
[----:B------:R-:W-:-:S03]  /*0150*/  SHF.R.U64 R7, R4, 0x6, R5 ;  /* 0x0000000604077819 */ /* 0x000fc60000001205 */
[----:B------:R-:W-:Y:S02]  /*0160*/  IMAD R0, R0, -0x168, RZ ;  /* 0xfffffe9800007824 */ /* 0x000fe400078e02ff */
[----:B------:R-:W-:-:S05]  /*0170*/  IMAD.WIDE.U32 R4, R7, -0x168, R2 ;  /* 0xfffffe9807047825 */ /* 0x000fca00078e0002 */
[----:B------:R-:W-:Y:S02]  /*0180*/  IADD3 R5, PT, PT, R5, -R7, R0 ;  /* 0x8000000705057210 */ /* 0x000fe40007ffe000 */
[----:B------:R-:W-:Y:S02]  /*0190*/  LEA.HI.X R7, R2, UR7, R3, 0x2, P0 ;  /* 0x0000000702077c11 */ /* 0x000fe400080f1403 */
[----:B------:R-:W0:Y:S02]  /*01a0*/  I2F.U64 R4, R4 ;  /* 0x0000000400047312 */ /* 0x000e240000301000 */
[----:B0-----:R-:W-:-:S04]  /*01b0*/  FMUL R0, R4, 0.017453292384743690491 ;  /* 0x3c8efa3504007820 */ /* 0x001fc80000400000 */
[----:B------:R-:W-:-:S04]  /*01c0*/  FMUL.RZ R0, R0, 0.15915493667125701904 ;  /* 0x3e22f98300007820 */ /* 0x000fc8000040c000 */
[----:B------:R-:W1:Y:S02]  /*01d0*/  MUFU.SIN R9, R0 ;  /* 0x0000000000097308 */ /* 0x000e640000000400 */
[----:B-1----:R-:W-:Y:S01]  /*01e0*/  STG.E desc[UR4][R6.64], R9 ;  /* 0x0000000906007986 */ /* 0x002fe2000c101904 */
[----:B------:R-:W-:Y:S05]  /*01f0*/  EXIT ;  /* 0x000000000000794d */ /* 0x000fea0003800000 */
.L_x_14:
        /* <DEDUP_REMOVED lines=16> */
.L_x_25:


//--------------------- .text._Z18gpu_sin_float_sinfPfm --------------------------
	.section	.text._Z18gpu_sin_float_sinfPfm,"ax",@progbits
	.align	128
        .global         _Z18gpu_sin_float_sinfPfm
        .type           _Z18gpu_sin_float_sinfPfm,@function
        .size           _Z18gpu_sin_float_sinfPfm,(.L_x_26 - _Z18gpu_sin_float_sinfPfm)
        .other          _Z18gpu_sin_float_sinfPfm,@"STO_CUDA_ENTRY STV_DEFAULT"
_Z18gpu_sin_float_sinfPfm:
.text._Z18gpu_sin_float_sinfPfm:
        /* <DEDUP_REMOVED lines=10> */
[----:B------:R-:W-:Y:S01]  /*00a0*/  IMAD.WIDE.U32 R4, R3, -0x7d27d27d, RZ ;  /* 0x82d82d8303047825 */ /* 0x000fe200078e00ff */
[----:B------:R-:W0:Y:S01]  /*00b0*/  LDCU.64 UR6, c[0x0][0x358] ;  /* 0x00006b00ff0677ac */ /* 0x000e220008000a00 */
[----:B------:R-:W-:Y:S02]  /*00c0*/  BSSY.RECONVERGENT B0, `(.L_x_15) ;  /* 0x0000070000007945 */ /* 0x000fe40003800200 */
        /* <DEDUP_REMOVED lines=9> */
[----:B------:R-:W-:-:S05]  /*0160*/  IMAD.WIDE.U32 R4, R7, -0x168, R2 ;  /* 0xfffffe9807047825 */ /* 0x000fca00078e0002 */
[----:B------:R-:W-:-:S04]  /*0170*/  IADD3 R5, PT, PT, R5, -R7, R0 ;  /* 0x8000000705057210 */ /* 0x000fc80007ffe000 */
[----:B------:R-:W1:Y:S02]  /*0180*/  I2F.U64 R4, R4 ;  /* 0x0000000400047312 */ /* 0x000e640000301000 */
[----:B-1----:R-:W-:-:S04]  /*0190*/  FMUL R0, R4, 0.017453292384743690491 ;  /* 0x3c8efa3504007820 */ /* 0x002fc80000400000 */
[C---:B------:R-:W-:Y:S01]  /*01a0*/  FMUL R6, R0.reuse, 0.63661974668502807617 ;  /* 0x3f22f98300067820 */ /* 0x040fe20000400000 */
[----:B------:R-:W-:-:S03]  /*01b0*/  FSETP.GE.AND P0, PT, |R0|, 105615, PT ;  /* 0x47ce47800000780b */ /* 0x000fc60003f06200 */
[----:B------:R-:W1:Y:S02]  /*01c0*/  F2I.NTZ R9, R6 ;  /* 0x0000000600097305 */ /* 0x000e640000203100 */
[----:B-1----:R-:W-:-:S05]  /*01d0*/  I2FP.F32.S32 R7, R9 ;  /* 0x0000000900077245 */ /* 0x002fca0000201400 */
[----:B------:R-:W-:-:S04]  /*01e0*/  FFMA R8, R7, -1.5707962512969970703, R0 ;  /* 0xbfc90fda07087823 */ /* 0x000fc80000000000 */
[----:B------:R-:W-:-:S04]  /*01f0*/  FFMA R8, R7, -7.5497894158615963534e-08, R8 ;  /* 0xb3a2216807087823 */ /* 0x000fc80000000008 */
[----:B------:R-:W-:Y:S01]  /*0200*/  FFMA R8, R7, -5.3903029534742383927e-15, R8 ;  /* 0xa7c234c507087823 */ /* 0x000fe20000000008 */
[----:B0-----:R-:W-:Y:S06]  /*0210*/  @!P0 BRA `(.L_x_16) ;  /* 0x0000000400688947 */ /* 0x001fec0003800000 */
[----:B------:R-:W-:-:S13]  /*0220*/  FSETP.NEU.AND P0, PT, |R0|, +INF , PT ;  /* 0x7f8000000000780b */ /* 0x000fda0003f0d200 */
[----:B------:R-:W-:Y:S01]  /*0230*/  @!P0 FMUL R8, RZ, R0 ;  /* 0x00000000ff088220 */ /* 0x000fe20000400000 */
[----:B------:R-:W-:Y:S01]  /*0240*/  @!P0 IMAD.MOV.U32 R9, RZ, RZ, RZ ;  /* 0x000000ffff098224 */ /* 0x000fe200078e00ff */
[----:B------:R-:W-:Y:S06]  /*0250*/  @!P0 BRA `(.L_x_16) ;  /* 0x0000000400588947 */ /* 0x000fec0003800000 */
[----:B------:R-:W-:Y:S01]  /*0260*/  SHF.L.U32 R4, R0, 0x8, RZ ;  /* 0x0000000800047819 */ /* 0x000fe200000006ff */
[----:B------:R-:W-:Y:S01]  /*0270*/  IMAD.MOV.U32 R11, RZ, RZ, RZ ;  /* 0x000000ffff0b7224 */ /* 0x000fe200078e00ff */
[----:B------:R-:W0:Y:S01]  /*0280*/  LDCU.64 UR8, c[0x4][URZ] ;  /* 0x01000000ff0877ac */ /* 0x000e220008000a00 */
[----:B------:R-:W-:Y:S01]  /*0290*/  IMAD.MOV.U32 R9, RZ, RZ, RZ ;  /* 0x000000ffff097224 */ /* 0x000fe200078e00ff */
[----:B------:R-:W-:Y:S01]  /*02a0*/  LOP3.LUT R8, R4, 0x80000000, RZ, 0xfc, !PT ;  /* 0x8000000004087812 */ /* 0x000fe200078efcff */
[----:B------:R-:W-:Y:S01]  /*02b0*/  UMOV UR5, URZ ;  /* 0x000000ff00057c82 */ /* 0x000fe20008000000 */
[----:B------:R-:W-:-:S05]  /*02c0*/  UMOV UR4, URZ ;  /* 0x000000ff00047c82 */ /* 0x000fca0008000000 */
.L_x_17:
[----:B0-----:R-:W-:Y:S02]  /*02d0*/  IMAD.U32 R6, RZ, RZ, UR8 ;  /* 0x00000008ff067e24 */ /* 0x001fe4000f8e00ff */
[----:B------:R-:W-:-:S05]  /*02e0*/  IMAD.U32 R7, RZ, RZ, UR9 ;  /* 0x00000009ff077e24 */ /* 0x000fca000f8e00ff */
[----:B------:R-:W2:Y:S01]  /*02f0*/  LDG.E.CONSTANT R5, desc[UR6][R6.64] ;  /* 0x0000000606057981 */ /* 0x000ea2000c1e9900 */
[----:B------:R-:W-:Y:S01]  /*0300*/  UIADD3 UR4, UPT, UPT, UR4, 0x1, URZ ;  /* 0x0000000104047890 */ /* 0x000fe2000fffe0ff */
[C---:B------:R-:W-:Y:S01]  /*0310*/  ISETP.EQ.AND P0, PT, R9.reuse, RZ, PT ;  /* 0x000000ff0900720c */ /* 0x040fe20003f02270 */
[----:B------:R-:W-:Y:S01]  /*0320*/  UIADD3 UR8, UP1, UPT, UR8, 0x4, URZ ;  /* 0x0000000408087890 */ /* 0x000fe2000ff3e0ff */
[C---:B------:R-:W-:Y:S01]  /*0330*/  ISETP.EQ.AND P1, PT, R9.reuse, 0x4, PT ;  /* 0x000000040900780c */ /* 0x040fe20003f22270 */
[----:B------:R-:W-:Y:S01]  /*0340*/  UISETP.NE.AND UP0, UPT, UR4, 0x6, UPT ;  /* 0x000000060400788c */ /* 0x000fe2000bf05270 */
[C---:B------:R-:W-:Y:S01]  /*0350*/  ISETP.EQ.AND P2, PT, R9.reuse, 0x8, PT ;  /* 0x000000080900780c */ /* 0x040fe20003f42270 */
[----:B------:R-:W-:Y:S01]  /*0360*/  UIADD3.X UR9, UPT, UPT, URZ, UR9, URZ, UP1, !UPT ;  /* 0x00000009ff097290 */ /* 0x000fe20008ffe4ff */
[C---:B------:R-:W-:Y:S02]  /*0370*/  ISETP.EQ.AND P3, PT, R9.reuse, 0xc, PT ;  /* 0x0000000c0900780c */ /* 0x040fe40003f62270 */
[----:B------:R-:W-:-:S02]  /*0380*/  ISETP.EQ.AND P4, PT, R9, 0x10, PT ;  /* 0x000000100900780c */ /* 0x000fc40003f82270 */
[C---:B------:R-:W-:Y:S01]  /*0390*/  ISETP.EQ.AND P5, PT, R9.reuse, 0x14, PT ;  /* 0x000000140900780c */ /* 0x040fe20003fa2270 */
[----:B------:R-:W-:Y:S02]  /*03a0*/  VIADD R9, R9, 0x4 ;  /* 0x0000000409097836 */ /* 0x000fe40000000000 */
[----:B--2---:R-:W-:-:S03]  /*03b0*/  IMAD.WIDE.U32 R4, R5, R8, RZ ;  /* 0x0000000805047225 */ /* 0x004fc600078e00ff */
[----:B------:R-:W-:-:S04]  /*03c0*/  IADD3 R4, P6, PT, R4, R11, RZ ;  /* 0x0000000b04047210 */ /* 0x000fc80007fde0ff */
[----:B------:R-:W-:Y:S01]  /*03d0*/  IADD3.X R11, PT, PT, R5, UR5, RZ, P6, !PT ;  /* 0x00000005050b7c10 */ /* 0x000fe2000b7fe4ff */
[--C-:B------:R-:W-:Y:S01]  /*03e0*/  @P1 IMAD.MOV.U32 R12, RZ, RZ, R4.reuse ;  /* 0x000000ffff0c1224 */ /* 0x100fe200078e0004 */
[-C--:B------:R-:W-:Y:S01]  /*03f0*/  @P0 MOV R10, R4.reuse ;  /* 0x00000004000a0202 */ /* 0x080fe20000000f00 */
[--C-:B------:R-:W-:Y:S01]  /*0400*/  @P2 IMAD.MOV.U32 R13, RZ, RZ, R4.reuse ;  /* 0x000000ffff0d2224 */ /* 0x100fe200078e0004 */
[----:B------:R-:W-:Y:S01]  /*0410*/  @P5 MOV R16, R4 ;  /* 0x0000000400105202 */ /* 0x000fe20000000f00 */
[--C-:B------:R-:W-:Y:S02]  /*0420*/  @P3 IMAD.MOV.U32 R14, RZ, RZ, R4.reuse ;  /* 0x000000ffff0e3224 */ /* 0x100fe400078e0004 */
[----:B------:R-:W-:Y:S01]  /*0430*/  @P4 IMAD.MOV.U32 R15, RZ, RZ, R4 ;  /* 0x000000ffff0f4224 */ /* 0x000fe200078e0004 */
[----:B------:R-:W-:Y:S06]  /*0440*/  BRA.U UP0, `(.L_x_17) ;  /* 0xfffffffd00a07547 */ /* 0x000fec000b83ffff */
[----:B------:R-:W-:Y:S01]  /*0450*/  SHF.R.U32.HI R0, RZ, 0x17, R0 ;  /* 0x00000017ff007819 */ /* 0x000fe20000011600 */
[----:B------:R-:W-:Y:S04]  /*0460*/  BSSY.RECONVERGENT B1, `(.L_x_18) ;  /* 0x0000027000017945 */ /* 0x000fe80003800200 */
[C---:B------:R-:W-:Y:S01]  /*0470*/  VIADD R4, R0.reuse, 0xffffff80 ;  /* 0xffffff8000047836 */ /* 0x040fe20000000000 */
[----:B------:R-:W-:-:S04]  /*0480*/  LOP3.LUT P6, R0, R0, 0x1f, RZ, 0xc0, !PT ;  /* 0x0000001f00007812 */ /* 0x000fc800078cc0ff */
[----:B------:R-:W-:-:S05]  /*0490*/  SHF.R.U32.HI R4, RZ, 0x5, R4 ;  /* 0x00000005ff047819 */ /* 0x000fca0000011604 */
[----:B------:R-:W-:-:S05]  /*04a0*/  IMAD.U32 R6, R4, -0x4, RZ ;  /* 0xfffffffc04067824 */ /* 0x000fca00078e00ff */
[C---:B------:R-:W-:Y:S02]  /*04b0*/  ISETP.EQ.AND P3, PT, R6.reuse, -0x18, PT ;  /* 0xffffffe80600780c */ /* 0x040fe40003f62270 */
[C---:B------:R-:W-:Y:S02]  /*04c0*/  ISETP.EQ.AND P4, PT, R6.reuse, -0x14, PT ;  /* 0xffffffec0600780c */ /* 0x040fe40003f82270 */
[C---:B------:R-:W-:Y:S02]  /*04d0*/  ISETP.EQ.AND P2, PT, R6.reuse, -0x10, PT ;  /* 0xfffffff00600780c */ /* 0x040fe40003f42270 */
[C---:B------:R-:W-:Y:S02]  /*04e0*/  ISETP.EQ.AND P1, PT, R6.reuse, -0xc, PT ;  /* 0xfffffff40600780c */ /* 0x040fe40003f22270 */
[C---:B------:R-:W-:Y:S02]  /*04f0*/  ISETP.EQ.AND P0, PT, R6.reuse, -0x8, PT ;  /* 0xfffffff80600780c */ /* 0x040fe40003f02270 */
[----:B------:R-:W-:-:S03]  /*0500*/  ISETP.EQ.AND P5, PT, R6, RZ, PT ;  /* 0x000000ff0600720c */ /* 0x000fc60003fa2270 */
[----:B------:R-:W-:Y:S01]  /*0510*/  @P3 IMAD.MOV.U32 R4, RZ, RZ, R10 ;  /* 0x000000ffff043224 */ /* 0x000fe200078e000a */
[C---:B------:R-:W-:Y:S01]  /*0520*/  ISETP.EQ.AND P3, PT, R6.reuse, -0x4, PT ;  /* 0xfffffffc0600780c */ /* 0x040fe20003f62270 */
[--C-:B------:R-:W-:Y:S01]  /*0530*/  @P4 IMAD.MOV.U32 R4, RZ, RZ, R12.reuse ;  /* 0x000000ffff044224 */ /* 0x100fe200078e000c */
[----:B------:R-:W-:Y:S01]  /*0540*/  @P4 MOV R5, R10 ;  /* 0x0000000a00054202 */ /* 0x000fe20000000f00 */
[----:B------:R-:W-:Y:S01]  /*0550*/  @P2 IMAD.MOV.U32 R4, RZ, RZ, R13 ;  /* 0x000000ffff042224 */ /* 0x000fe200078e000d */
[----:B------:R-:W-:Y:S01]  /*0560*/  ISETP.EQ.AND P4, PT, R6, 0x4, PT ;  /* 0x000000040600780c */ /* 0x000fe20003f82270 */
[----:B------:R-:W-:Y:S01]  /*0570*/  @P2 IMAD.MOV.U32 R5, RZ, RZ, R12 ;  /* 0x000000ffff052224 */ /* 0x000fe200078e000c */
[----:B------:R-:W-:Y:S01]  /*0580*/  @P1 MOV R4, R14 ;  /* 0x0000000e00041202 */ /* 0x000fe20000000f00 */
[----:B------:R-:W-:Y:S02]  /*0590*/  @P0 IMAD.MOV.U32 R4, RZ, RZ, R15 ;  /* 0x000000ffff040224 */ /* 0x000fe400078e000f */
[----:B------:R-:W-:-:S02]  /*05a0*/  @P1 IMAD.MOV.U32 R5, RZ, RZ, R13 ;  /* 0x000000ffff051224 */ /* 0x000fc400078e000d */
[----:B------:R-:W-:Y:S02]  /*05b0*/  @P0 IMAD.MOV.U32 R5, RZ, RZ, R14 ;  /* 0x000000ffff050224 */ /* 0x000fe400078e000e */
[----:B------:R-:W-:Y:S02]  /*05c0*/  @P3 IMAD.MOV.U32 R4, RZ, RZ, R16 ;  /* 0x000000ffff043224 */ /* 0x000fe400078e0010 */
[----:B------:R-:W-:Y:S02]  /*05d0*/  @P5 IMAD.MOV.U32 R4, RZ, RZ, R11 ;  /* 0x000000ffff045224 */ /* 0x000fe400078e000b */
[----:B------:R-:W-:Y:S01]  /*05e0*/  @P3 IMAD.MOV.U32 R5, RZ, RZ, R15 ;  /* 0x000000ffff053224 */ /* 0x000fe200078e000f */
[----:B------:R-:W-:Y:S01]  /*05f0*/  @P5 MOV R5, R16 ;  /* 0x0000001000055202 */ /* 0x000fe20000000f00 */
[----:B------:R-:W-:Y:S02]  /*0600*/  @P4 IMAD.MOV.U32 R5, RZ, RZ, R11 ;  /* 0x000000ffff054224 */ /* 0x000fe400078e000b */
[----:B------:R-:W-:Y:S01]  /*0610*/  IMAD.MOV.U32 R9, RZ, RZ, R4 ;  /* 0x000000ffff097224 */ /* 0x000fe200078e0004 */
[----:B------:R-:W-:Y:S06]  /*0620*/  @!P6 BRA `(.L_x_19) ;  /* 0x000000000028e947 */ /* 0x000fec0003800000 */
[----:B------:R-:W-:Y:S01]  /*0630*/  @P2 MOV R4, R10 ;  /* 0x0000000a00042202 */ /* 0x000fe20000000f00 */
[----:B------:R-:W-:Y:S01]  /*0640*/  @P1 IMAD.MOV.U32 R4, RZ, RZ, R12 ;  /* 0x000000ffff041224 */ /* 0x000fe200078e000c */
[----:B------:R-:W-:Y:S01]  /*0650*/  SHF.L.W.U32.HI R9, R5, R0, R9 ;  /* 0x0000000005097219 */ /* 0x000fe20000010e09 */
[----:B------:R-:W-:Y:S01]  /*0660*/  @P0 IMAD.MOV.U32 R4, RZ, RZ, R13 ;  /* 0x000000ffff040224 */ /* 0x000fe200078e000d */
[----:B------:R-:W-:Y:S01]  /*0670*/  ISETP.EQ.AND P0, PT, R6, 0x8, PT ;  /* 0x000000080600780c */ /* 0x000fe20003f02270 */
[----:B------:R-:W-:Y:S01]  /*0680*/  @P3 IMAD.MOV.U32 R4, RZ, RZ, R14 ;  /* 0x000000ffff043224 */ /* 0x000fe200078e000e */
[----:B------:R-:W-:Y:S01]  /*0690*/  @P5 MOV R4, R15 ;  /* 0x0000000f00045202 */ /* 0x000fe20000000f00 */
[----:B------:R-:W-:-:S10]  /*06a0*/  @P4 IMAD.MOV.U32 R4, RZ, RZ, R16 ;  /* 0x000000ffff044224 */ /* 0x000fd400078e0010 */
[----:B------:R-:W-:-:S05]  /*06b0*/  @P0 IMAD.MOV.U32 R4, RZ, RZ, R11 ;  /* 0x000000ffff040224 */ /* 0x000fca00078e000b */
[----:B------:R-:W-:-:S07]  /*06c0*/  SHF.L.W.U32.HI R5, R4, R0, R5 ;  /* 0x0000000004057219 */ /* 0x000fce0000010e05 */
.L_x_19:
[----:B------:R-:W-:Y:S05]  /*06d0*/  BSYNC.RECONVERGENT B1 ;  /* 0x0000000000017941 */ /* 0x000fea0003800200 */
.L_x_18:
[C---:B------:R-:W-:Y:S01]  /*06e0*/  SHF.L.W.U32.HI R0, R5.reuse, 0x2, R9 ;  /* 0x0000000205007819 */ /* 0x040fe20000010e09 */
[----:B------:R-:W-:Y:S01]  /*06f0*/  IMAD.SHL.U32 R5, R5, 0x4, RZ ;  /* 0x0000000405057824 */ /* 0x000fe200078e00ff */
[----:B------:R-:W-:Y:S01]  /*0700*/  UMOV UR4, 0x54442d19 ;  /* 0x54442d1900047882 */ /* 0x000fe20000000000 */
[----:B------:R-:W-:Y:S01]  /*0710*/  UMOV UR5, 0x3bf921fb ;  /* 0x3bf921fb00057882 */ /* 0x000fe20000000000 */
[----:B------:R-:W-:Y:S02]  /*0720*/  SHF.R.S32.HI R4, RZ, 0x1f, R0 ;  /* 0x0000001fff047819 */ /* 0x000fe40000011400 */
[----:B------:R-:W-:Y:S02]  /*0730*/  ISETP.GE.AND P0, PT, R0, RZ, PT ;  /* 0x000000ff0000720c */ /* 0x000fe40003f06270 */
[C---:B------:R-:W-:Y:S02]  /*0740*/  LOP3.LUT R6, R4.reuse, R5, RZ, 0x3c, !PT ;  /* 0x0000000504067212 */ /* 0x040fe400078e3cff */
[----:B------:R-:W-:-:S02]  /*0750*/  LOP3.LUT R7, R4, R0, RZ, 0x3c, !PT ;  /* 0x0000000004077212 */ /* 0x000fc400078e3cff */
[----:B------:R-:W-:Y:S02]  /*0760*/  SHF.R.U32.HI R9, RZ, 0x1e, R9 ;  /* 0x0000001eff097819 */ /* 0x000fe40000011609 */
[----:B------:R-:W0:Y:S02]  /*0770*/  I2F.F64.S64 R4, R6 ;  /* 0x0000000600047312 */ /* 0x000e240000301c00 */
[----:B------:R-:W-:Y:S01]  /*0780*/  LEA.HI R9, R0, R9, RZ, 0x1 ;  /* 0x0000000900097211 */ /* 0x000fe200078f08ff */
[----:B0-----:R-:W-:-:S10]  /*0790*/  DMUL R4, R4, UR4 ;  /* 0x0000000404047c28 */ /* 0x001fd40008000000 */
[----:B------:R-:W0:Y:S02]  /*07a0*/  F2F.F32.F64 R4, R4 ;  /* 0x0000000400047310 */ /* 0x000e240000301000 */
[----:B0-----:R-:W-:-:S07]  /*07b0*/  FSEL R8, -R4, R4, !P0 ;  /* 0x0000000404087208 */ /* 0x001fce0004000100 */
.L_x_16:
[----:B------:R-:W-:Y:S05]  /*07c0*/  BSYNC.RECONVERGENT B0 ;  /* 0x0000000000007941 */ /* 0x000fea0003800200 */
.L_x_15:
[----:B------:R-:W-:Y:S01]  /*07d0*/  MOV R0, 0x37cbac00 ;  /* 0x37cbac0000007802 */ /* 0x000fe20000000f00 */
[----:B------:R-:W-:Y:S01]  /*07e0*/  FMUL R5, R8, R8 ;  /* 0x0000000808057220 */ /* 0x000fe20000400000 */
[----:B------:R-:W-:Y:S01]  /*07f0*/  LOP3.LUT R4, R9, 0x1, RZ, 0xc0, !PT ;  /* 0x0000000109047812 */ /* 0x000fe200078ec0ff */
[----:B------:R-:W0:Y:S01]  /*0800*/  LDCU.64 UR4, c[0x0][0x380] ;  /* 0x00007000ff0477ac */ /* 0x000e220008000a00 */
[----:B------:R-:W-:Y:S02]  /*0810*/  IMAD.MOV.U32 R7, RZ, RZ, 0x3effffff ;  /* 0x3effffffff077424 */ /* 0x000fe400078e00ff */
[----:B------:R-:W-:Y:S01]  /*0820*/  FFMA R0, R5, R0, -0.0013887860113754868507 ;  /* 0xbab607ed05007423 */ /* 0x000fe20000000000 */
[----:B------:R-:W-:Y:S01]  /*0830*/  ISETP.NE.U32.AND P0, PT, R4, 0x1, PT ;  /* 0x000000010400780c */ /* 0x000fe20003f05070 */
[----:B------:R-:W-:Y:S01]  /*0840*/  IMAD.MOV.U32 R4, RZ, RZ, 0x3d2aaabb ;  /* 0x3d2aaabbff047424 */ /* 0x000fe200078e00ff */
[----:B------:R-:W-:Y:S02]  /*0850*/  LOP3.LUT P1, RZ, R9, 0x2, RZ, 0xc0, !PT ;  /* 0x0000000209ff7812 */ /* 0x000fe4000782c0ff */
[----:B------:R-:W-:-:S02]  /*0860*/  FSEL R0, R0, -0.00019574658654164522886, !P0 ;  /* 0xb94d415300007808 */ /* 0x000fc40004000000 */
[----:B------:R-:W-:Y:S02]  /*0870*/  FSEL R4, R4, 0.0083327032625675201416, !P0 ;  /* 0x3c0885e404047808 */ /* 0x000fe40004000000 */
[----:B------:R-:W-:-:S03]  /*0880*/  FSEL R7, -R7, -0.16666662693023681641, !P0 ;  /* 0xbe2aaaa807077808 */ /* 0x000fc60004000100 */
[----:B------:R-:W-:Y:S01]  /*0890*/  FFMA R4, R5, R0, R4 ;  /* 0x0000000005047223 */ /* 0x000fe20000000004 */
[----:B------:R-:W-:-:S03]  /*08a0*/  FSEL R0, R8, 1, P0 ;  /* 0x3f80000008007808 */ /* 0x000fc60000000000 */
[C---:B------:R-:W-:Y:S01]  /*08b0*/  FFMA R7, R5.reuse, R4, R7 ;  /* 0x0000000405077223 */ /* 0x040fe20000000007 */
[----:B0-----:R-:W-:Y:S01]  /*08c0*/  LEA R4, P0, R2, UR4, 0x2 ;  /* 0x0000000402047c11 */ /* 0x001fe2000f8010ff */
[----:B------:R-:W-:-:S04]  /*08d0*/  FFMA R5, R5, R0, RZ ;  /* 0x0000000005057223 */ /* 0x000fc800000000ff */
[----:B------:R-:W-:Y:S01]  /*08e0*/  FFMA R7, R5, R7, R0 ;  /* 0x0000000705077223 */ /* 0x000fe20000000000 */
[----:B------:R-:W-:-:S03]  /*08f0*/  LEA.HI.X R5, R2, UR5, R3, 0x2, P0 ;  /* 0x0000000502057c11 */ /* 0x000fc600080f1403 */
[----:B------:R-:W-:-:S05]  /*0900*/  @P1 FADD R7, RZ, -R7 ;  /* 0x80000007ff071221 */ /* 0x000fca0000000000 */
[----:B------:R-:W-:Y:S01]  /*0910*/  STG.E desc[UR6][R4.64], R7 ;  /* 0x0000000704007986 */ /* 0x000fe2000c101906 */
[----:B------:R-:W-:Y:S05]  /*0920*/  EXIT ;  /* 0x000000000000794d */ /* 0x000fea0003800000 */
.L_x_20:
        /* <DEDUP_REMOVED lines=13> */
.L_x_26:


//--------------------- .nv.global.init           --------------------------
	.section	.nv.global.init,"aw",@progbits
	.align	16
.nv.global.init:
	.type		__cudart_sin_cos_coeffs,@object
	.size		__cudart_sin_cos_coeffs,(__cudart_i2opi_d - __cudart_sin_cos_coeffs)
__cudart_sin_cos_coeffs:
        /*0000*/ 	.byte	0x46, 0xd2, 0xb0, 0x2c, 0xf1, 0xe5, 0x5a, 0xbe, 0x92, 0xe3, 0xac, 0x69, 0xe3, 0x1d, 0xc7, 0x3e
        /*0010*/ 	.byte	0xa1, 0x62, 0xdb, 0x19, 0xa0, 0x01, 0x2a, 0xbf, 0x18, 0x08, 0x11, 0x11, 0x11, 0x11, 0x81, 0x3f
        /*0020*/ 	.byte	0x54, 0x55, 0x55, 0x55, 0x55, 0x55, 0xc5, 0xbf, 0x00, 0x00, 0x00, 0x00, 0x00, 0x00, 0x00, 0x00
        /*0030*/ 	.byte	0x00, 0x00, 0x00, 0x00, 0x00, 0x00, 0x00, 0x00, 0x64, 0x81, 0xfd, 0x20, 0x83, 0xff, 0xa8, 0xbd
        /*0040*/ 	.byte	0x28, 0x85, 0xef, 0xc1, 0xa7, 0xee, 0x21, 0x3e, 0xd9, 0xe6, 0x06, 0x8e, 0x4f, 0x7e, 0x92, 0xbe
        /*0050*/ 	.byte	0xe9, 0xbc, 0xdd, 0x19, 0xa0, 0x01, 0xfa, 0x3e, 0x47, 0x5d, 0xc1, 0x16, 0x6c, 0xc1, 0x56, 0xbf
        /*0060*/ 	.byte	0x51, 0x55, 0x55, 0x55, 0x55, 0x55, 0xa5, 0x3f, 0x00, 0x00, 0x00, 0x00, 0x00, 0x00, 0xe0, 0xbf
        /*0070*/ 	.byte	0x00, 0x00, 0x00, 0x00, 0x00, 0x00, 0xf0, 0x3f, 0x00, 0x00, 0x00, 0x00, 0x00, 0x00, 0x00, 0x00
	.type		__cudart_i2opi_d,@object
	.size		__cudart_i2opi_d,(__cudart_i2opi_f - __cudart_i2opi_d)
__cudart_i2opi_d:
        /* <DEDUP_REMOVED lines=9> */
	.type		__cudart_i2opi_f,@object
	.size		__cudart_i2opi_f,(.L_2 - __cudart_i2opi_f)
__cudart_i2opi_f:
        /*0110*/ 	.byte	0x41, 0x90, 0x43, 0x3c, 0x99, 0x95, 0x62, 0xdb, 0xc0, 0xdd, 0x34, 0xf5, 0xd1, 0x57, 0x27, 0xfc
        /*0120*/ 	.byte	0x29, 0x15, 0x44, 0x4e, 0x6e, 0x83, 0xf9, 0xa2
.L_2:


//--------------------- .nv.shared.reserved.0     --------------------------
	.section	.nv.shared.reserved.0,"aw",@nobits
	.weak		__nv_reservedSMEM_offset_0_alias
	.size		__nv_reservedSMEM_offset_0_alias, 0, 64
	.other		__nv_reservedSMEM_offset_0_alias,@"STO_CUDA_RESERVED_SHARED STV_DEFAULT"
__nv_reservedSMEM_offset_0_alias:
	.zero		0
	.zero		64


//--------------------- .nv.constant0._Z16gpu_table_doublePdm --------------------------
	.section	.nv.constant0._Z16gpu_table_doublePdm,"a",@progbits
	.sectionflags	@""
	.align	4
.nv.constant0._Z16gpu_table_doublePdm:
	.zero		912


//--------------------- .nv.constant0._Z15gpu_table_floatPfm --------------------------
	.section	.nv.constant0._Z15gpu_table_floatPfm,"a",@progbits
	.sectionflags	@""
	.align	4
.nv.constant0._Z15gpu_table_floatPfm:
	.zero		912


//--------------------- .nv.constant0._Z14gpu_sin_doublePdm --------------------------
	.section	.nv.constant0._Z14gpu_sin_doublePdm,"a",@progbits
	.sectionflags	@""
	.align	4
.nv.constant0._Z14gpu_sin_doublePdm:
	.zero		912


//--------------------- .nv.constant0._Z18gpu_sin_float_fastPfm --------------------------
	.section	.nv.constant0._Z18gpu_sin_float_fastPfm,"a",@progbits
	.sectionflags	@""
	.align	4
.nv.constant0._Z18gpu_sin_float_fastPfm:
	.zero		912


//--------------------- .nv.constant0._Z18gpu_sin_float_sinfPfm --------------------------
	.section	.nv.constant0._Z18gpu_sin_float_sinfPfm,"a",@progbits
	.sectionflags	@""
	.align	4
.nv.constant0._Z18gpu_sin_float_sinfPfm:
	.zero		912


//--------------------- SYMBOLS --------------------------

	.type		.nv.reservedSmem.offset0,@object
	.size		.nv.reservedSmem.offset0,0x4
